	.target	sm_100a

	.elftype	@"ET_EXEC"


//--------------------- .note.nv.tkinfo           --------------------------
	.section	.note.nv.tkinfo,"",@"SHT_NOTE"
	.sectionflags	@"SHF_NOTE_NV_TKINFO"
	.tkinfo
        /*0018*/ 	.word	0x00000002
        /*0030*/ 	.string	""
        /*0030*/ 	.string	"ptxas"
        /*0030*/ 	.string	"Cuda compilation tools, release 13.0, V13.0.88"
        /*0030*/ 	.string	"Build cuda_13.0.r13.0/compiler.36424714_0"
        /*0030*/ 	.string	"-arch sm_100a -m 64 "



//--------------------- .note.nv.cuinfo           --------------------------
	.section	.note.nv.cuinfo,"",@"SHT_NOTE"
	.sectionflags	@"SHF_NOTE_NV_CUINFO"
        /*0018*/ 	.short	0x0002
        /*001a*/ 	.short	0x0064
        /*001c*/ 	.short	0x0082
	.zero		2


//--------------------- .nv.info                  --------------------------
	.section	.nv.info,"",@"SHT_CUDA_INFO"
	.align	4


	//----- nvinfo : EIATTR_REGCOUNT
	.align		4
        /*0000*/ 	.byte	0x04, 0x2f
        /*0002*/ 	.short	(.L_19 - .L_18)
	.align		4
.L_18:
        /*0004*/ 	.word	index@(_ZN7cutlass13device_kernelINS_4gemm6kernel13GemmUniversalIN4cute5tupleIJiiiiEEENS1_10collective13CollectiveMmaINS1_35MainloopSm100TmaUmmaWarpSpecializedILi2ELi2ELi4ENS5_IJNS4_1CILi2EEENSA_ILi1EEESC_EEEEENS5_IJNSA_ILi64EEENSA_ILi80EEENSA_ILi256EEEEEENS_6half_tENS5_IJlSC_lEEESJ_SK_NS4_8TiledMMAINS4_8MMA_AtomIJNS4_20SM100_MMA_F16BF16_SSISJ_SJ_fLi64ELi80ELNS4_4UMMA5MajorE0ELSP_0ELNSO_7ScaleInE0ELSQ_0EEEEEENS4_6LayoutINS5_IJSC_SC_SC_EEENS5_IJNSA_ILi0EEESV_SV_EEEEENS5_IJNS4_10UnderscoreESY_SY_EEEEENS4_13SM90_TMA_LOADENS4_14ComposedLayoutINS4_7SwizzleILi3ELi4ELi3EEENS4_18smem_ptr_flag_bitsILi16EEENST_INS5_IJNSA_ILi8EEESF_EEENS5_IJSF_SC_EEEEEEEvNS4_8identityENS4_23SM90_TMA_LOAD_MULTICASTES1B_vS1C_EENS_8epilogue10collective18CollectiveEpilogueINS1F_23Sm100TmaWarpSpecializedILi2ELi1ELi40ELb1ELb0EEEJSI_NS5_IJNST_ISF_SC_EENST_ISG_SC_EEEEESJ_SK_SJ_SK_NS1F_6fusion15FusionCallbacksIS1J_NS1N_17LinearCombinationISJ_fSJ_fLNS_15FloatRoundStyleE2EEESI_S1M_JEEENS4_5SM1004TMEM4LOAD26SM100_TMEM_LOAD_16dp256b2xES11_NS12_INS13_ILi1ELi4ELi3EEES16_NST_INS5_IJS17_NSA_ILi16EEEEEENS5_IJS1Y_SC_EEEEEEENS4_17SM75_U32x4_LDSM_NENS4_14SM90_TMA_STOREES22_NS4_17SM90_U32x4_STSM_NENS4_39AutoVectorizingCopyWithAssumedAlignmentILi128EEEEEEvvEEEEvNT_6ParamsE)
        /*0008*/ 	.word	0x0000006e


	//----- nvinfo : EIATTR_FRAME_SIZE
	.align		4
.L_19:
        /*000c*/ 	.byte	0x04, 0x11
        /*000e*/ 	.short	(.L_21 - .L_20)
	.align		4
.L_20:
        /*0010*/ 	.word	index@($__internal_2_$__cuda_sm10x_tcgen05_guardrail_trap_unallocated_columns_being_dealloced)
        /*0014*/ 	.word	0x00000000


	//----- nvinfo : EIATTR_FRAME_SIZE
	.align		4
.L_21:
        /*0018*/ 	.byte	0x04, 0x11
        /*001a*/ 	.short	(.L_23 - .L_22)
	.align		4
.L_22:
        /*001c*/ 	.word	index@($__internal_1_$__cuda_sm10x_tcgen05_guardrail_trap_phase_invalid_during_alloc)
        /*0020*/ 	.word	0x00000000


	//----- nvinfo : EIATTR_FRAME_SIZE
	.align		4
.L_23:
        /*0024*/ 	.byte	0x04, 0x11
        /*0026*/ 	.short	(.L_25 - .L_24)
	.align		4
.L_24:
        /*0028*/ 	.word	index@($__internal_0_$__cuda_sm10x_tcgen05_guardrail_trap_col_being_dealloced_not_returned_by_alloc)
        /*002c*/ 	.word	0x00000000


	//----- nvinfo : EIATTR_FRAME_SIZE
	.align		4
.L_25:
        /*0030*/ 	.byte	0x04, 0x11
        /*0032*/ 	.short	(.L_27 - .L_26)
	.align		4
.L_26:
        /*0034*/ 	.word	index@(_ZN7cutlass13device_kernelINS_4gemm6kernel13GemmUniversalIN4cute5tupleIJiiiiEEENS1_10collective13CollectiveMmaINS1_35MainloopSm100TmaUmmaWarpSpecializedILi2ELi2ELi4ENS5_IJNS4_1CILi2EEENSA_ILi1EEESC_EEEEENS5_IJNSA_ILi64EEENSA_ILi80EEENSA_ILi256EEEEEENS_6half_tENS5_IJlSC_lEEESJ_SK_NS4_8TiledMMAINS4_8MMA_AtomIJNS4_20SM100_MMA_F16BF16_SSISJ_SJ_fLi64ELi80ELNS4_4UMMA5MajorE0ELSP_0ELNSO_7ScaleInE0ELSQ_0EEEEEENS4_6LayoutINS5_IJSC_SC_SC_EEENS5_IJNSA_ILi0EEESV_SV_EEEEENS5_IJNS4_10UnderscoreESY_SY_EEEEENS4_13SM90_TMA_LOADENS4_14ComposedLayoutINS4_7SwizzleILi3ELi4ELi3EEENS4_18smem_ptr_flag_bitsILi16EEENST_INS5_IJNSA_ILi8EEESF_EEENS5_IJSF_SC_EEEEEEEvNS4_8identityENS4_23SM90_TMA_LOAD_MULTICASTES1B_vS1C_EENS_8epilogue10collective18CollectiveEpilogueINS1F_23Sm100TmaWarpSpecializedILi2ELi1ELi40ELb1ELb0EEEJSI_NS5_IJNST_ISF_SC_EENST_ISG_SC_EEEEESJ_SK_SJ_SK_NS1F_6fusion15FusionCallbacksIS1J_NS1N_17LinearCombinationISJ_fSJ_fLNS_15FloatRoundStyleE2EEESI_S1M_JEEENS4_5SM1004TMEM4LOAD26SM100_TMEM_LOAD_16dp256b2xES11_NS12_INS13_ILi1ELi4ELi3EEES16_NST_INS5_IJS17_NSA_ILi16EEEEEENS5_IJS1Y_SC_EEEEEEENS4_17SM75_U32x4_LDSM_NENS4_14SM90_TMA_STOREES22_NS4_17SM90_U32x4_STSM_NENS4_39AutoVectorizingCopyWithAssumedAlignmentILi128EEEEEEvvEEEEvNT_6ParamsE)
        /*0038*/ 	.word	0x00000000


	//----- nvinfo : EIATTR_MIN_STACK_SIZE
	.align		4
.L_27:
        /*003c*/ 	.byte	0x04, 0x12
        /*003e*/ 	.short	(.L_29 - .L_28)
	.align		4
.L_28:
        /*0040*/ 	.word	index@(_ZN7cutlass13device_kernelINS_4gemm6kernel13GemmUniversalIN4cute5tupleIJiiiiEEENS1_10collective13CollectiveMmaINS1_35MainloopSm100TmaUmmaWarpSpecializedILi2ELi2ELi4ENS5_IJNS4_1CILi2EEENSA_ILi1EEESC_EEEEENS5_IJNSA_ILi64EEENSA_ILi80EEENSA_ILi256EEEEEENS_6half_tENS5_IJlSC_lEEESJ_SK_NS4_8TiledMMAINS4_8MMA_AtomIJNS4_20SM100_MMA_F16BF16_SSISJ_SJ_fLi64ELi80ELNS4_4UMMA5MajorE0ELSP_0ELNSO_7ScaleInE0ELSQ_0EEEEEENS4_6LayoutINS5_IJSC_SC_SC_EEENS5_IJNSA_ILi0EEESV_SV_EEEEENS5_IJNS4_10UnderscoreESY_SY_EEEEENS4_13SM90_TMA_LOADENS4_14ComposedLayoutINS4_7SwizzleILi3ELi4ELi3EEENS4_18smem_ptr_flag_bitsILi16EEENST_INS5_IJNSA_ILi8EEESF_EEENS5_IJSF_SC_EEEEEEEvNS4_8identityENS4_23SM90_TMA_LOAD_MULTICASTES1B_vS1C_EENS_8epilogue10collective18CollectiveEpilogueINS1F_23Sm100TmaWarpSpecializedILi2ELi1ELi40ELb1ELb0EEEJSI_NS5_IJNST_ISF_SC_EENST_ISG_SC_EEEEESJ_SK_SJ_SK_NS1F_6fusion15FusionCallbacksIS1J_NS1N_17LinearCombinationISJ_fSJ_fLNS_15FloatRoundStyleE2EEESI_S1M_JEEENS4_5SM1004TMEM4LOAD26SM100_TMEM_LOAD_16dp256b2xES11_NS12_INS13_ILi1ELi4ELi3EEES16_NST_INS5_IJS17_NSA_ILi16EEEEEENS5_IJS1Y_SC_EEEEEEENS4_17SM75_U32x4_LDSM_NENS4_14SM90_TMA_STOREES22_NS4_17SM90_U32x4_STSM_NENS4_39AutoVectorizingCopyWithAssumedAlignmentILi128EEEEEEvvEEEEvNT_6ParamsE)
        /*0044*/ 	.word	0x00000000
.L_29:


//--------------------- .nv.compat                --------------------------
	.section	.nv.compat,"",@"SHT_CUDA_COMPAT_INFO"
	.align	4
        /*0000*/ 	.byte	0x02, 0x09, 0x01, 0x00, 0x02, 0x02, 0x02, 0x00, 0x02, 0x05, 0x05, 0x00, 0x03, 0x07, 0x01, 0x01
        /*0010*/ 	.byte	0x02, 0x03, 0x01, 0x00, 0x02, 0x06, 0x01, 0x00, 0x04, 0x0b, 0x08, 0x00, 0x09, 0x00, 0x00, 0x00
        /*0020*/ 	.byte	0x00, 0x00, 0x00, 0x00


//--------------------- .nv.info._ZN7cutlass13device_kernelINS_4gemm6kernel13GemmUniversalIN4cute5tupleIJiiiiEEENS1_10collective13CollectiveMmaINS1_35MainloopSm100TmaUmmaWarpSpecializedILi2ELi2ELi4ENS5_IJNS4_1CILi2EEENSA_ILi1EEESC_EEEEENS5_IJNSA_ILi64EEENSA_ILi80EEENSA_ILi256EEEEEENS_6half_tENS5_IJlSC_lEEESJ_SK_NS4_8TiledMMAINS4_8MMA_AtomIJNS4_20SM100_MMA_F16BF16_SSISJ_SJ_fLi64ELi80ELNS4_4UMMA5MajorE0ELSP_0ELNSO_7ScaleInE0ELSQ_0EEEEEENS4_6LayoutINS5_IJSC_SC_SC_EEENS5_IJNSA_ILi0EEESV_SV_EEEEENS5_IJNS4_10UnderscoreESY_SY_EEEEENS4_13SM90_TMA_LOADENS4_14ComposedLayoutINS4_7SwizzleILi3ELi4ELi3EEENS4_18smem_ptr_flag_bitsILi16EEENST_INS5_IJNSA_ILi8EEESF_EEENS5_IJSF_SC_EEEEEEEvNS4_8identityENS4_23SM90_TMA_LOAD_MULTICASTES1B_vS1C_EENS_8epilogue10collective18CollectiveEpilogueINS1F_23Sm100TmaWarpSpecializedILi2ELi1ELi40ELb1ELb0EEEJSI_NS5_IJNST_ISF_SC_EENST_ISG_SC_EEEEESJ_SK_SJ_SK_NS1F_6fusion15FusionCallbacksIS1J_NS1N_17LinearCombinationISJ_fSJ_fLNS_15FloatRoundStyleE2EEESI_S1M_JEEENS4_5SM1004TMEM4LOAD26SM100_TMEM_LOAD_16dp256b2xES11_NS12_INS13_ILi1ELi4ELi3EEES16_NST_INS5_IJS17_NSA_ILi16EEEEEENS5_IJS1Y_SC_EEEEEEENS4_17SM75_U32x4_LDSM_NENS4_14SM90_TMA_STOREES22_NS4_17SM90_U32x4_STSM_NENS4_39AutoVectorizingCopyWithAssumedAlignmentILi128EEEEEEvvEEEEvNT_6ParamsE --------------------------
	.section	.nv.info._ZN7cutlass13device_kernelINS_4gemm6kernel13GemmUniversalIN4cute5tupleIJiiiiEEENS1_10collective13CollectiveMmaINS1_35MainloopSm100TmaUmmaWarpSpecializedILi2ELi2ELi4ENS5_IJNS4_1CILi2EEENSA_ILi1EEESC_EEEEENS5_IJNSA_ILi64EEENSA_ILi80EEENSA_ILi256EEEEEENS_6half_tENS5_IJlSC_lEEESJ_SK_NS4_8TiledMMAINS4_8MMA_AtomIJNS4_20SM100_MMA_F16BF16_SSISJ_SJ_fLi64ELi80ELNS4_4UMMA5MajorE0ELSP_0ELNSO_7ScaleInE0ELSQ_0EEEEEENS4_6LayoutINS5_IJSC_SC_SC_EEENS5_IJNSA_ILi0EEESV_SV_EEEEENS5_IJNS4_10UnderscoreESY_SY_EEEEENS4_13SM90_TMA_LOADENS4_14ComposedLayoutINS4_7SwizzleILi3ELi4ELi3EEENS4_18smem_ptr_flag_bitsILi16EEENST_INS5_IJNSA_ILi8EEESF_EEENS5_IJSF_SC_EEEEEEEvNS4_8identityENS4_23SM90_TMA_LOAD_MULTICASTES1B_vS1C_EENS_8epilogue10collective18CollectiveEpilogueINS1F_23Sm100TmaWarpSpecializedILi2ELi1ELi40ELb1ELb0EEEJSI_NS5_IJNST_ISF_SC_EENST_ISG_SC_EEEEESJ_SK_SJ_SK_NS1F_6fusion15FusionCallbacksIS1J_NS1N_17LinearCombinationISJ_fSJ_fLNS_15FloatRoundStyleE2EEESI_S1M_JEEENS4_5SM1004TMEM4LOAD26SM100_TMEM_LOAD_16dp256b2xES11_NS12_INS13_ILi1ELi4ELi3EEES16_NST_INS5_IJS17_NSA_ILi16EEEEEENS5_IJS1Y_SC_EEEEEEENS4_17SM75_U32x4_LDSM_NENS4_14SM90_TMA_STOREES22_NS4_17SM90_U32x4_STSM_NENS4_39AutoVectorizingCopyWithAssumedAlignmentILi128EEEEEEvvEEEEvNT_6ParamsE,"",@"SHT_CUDA_INFO"
	.sectionflags	@""
	.align	4


	//----- nvinfo : EIATTR_CUDA_API_VERSION
	.align		4
        /*0000*/ 	.byte	0x04, 0x37
        /*0002*/ 	.short	(.L_31 - .L_30)
.L_30:
        /*0004*/ 	.word	0x00000082


	//----- nvinfo : EIATTR_KPARAM_INFO
	.align		4
.L_31:
        /*0008*/ 	.byte	0x04, 0x17
        /*000a*/ 	.short	(.L_33 - .L_32)
.L_32:
        /*000c*/ 	.word	0x00000000
        /*0010*/ 	.short	0x0000
        /*0012*/ 	.short	0x0000
        /*0014*/ 	.byte	0x00, 0xf0, 0x01, 0x20


	//----- nvinfo : EIATTR_AT_ENTRY_FRAGMENTS
	.align		4
.L_33:
        /*0018*/ 	.byte	0x04, 0x4f
        /*001a*/ 	.short	(.L_35 - .L_34)


	//   ....[0]....
.L_34:
        /*001c*/ 	.word	0x00000006


	//----- nvinfo : EIATTR_RESERVED_SMEM_USED
	.align		4
.L_35:
        /*0020*/ 	.byte	0x01, 0x41
	.zero		2


	//----- nvinfo : EIATTR_SPARSE_MMA_MASK
	.align		4
        /*0024*/ 	.byte	0x03, 0x50
        /*0026*/ 	.short	0x0000


	//----- nvinfo : EIATTR_TCGEN05_1CTA_USED
	.align		4
        /*0028*/ 	.byte	0x01, 0x51
	.zero		2


	//----- nvinfo : EIATTR_MAXREG_COUNT
	.align		4
        /*002c*/ 	.byte	0x03, 0x1b
        /*002e*/ 	.short	0x00ff


	//----- nvinfo : EIATTR_NUM_BARRIERS
	.align		4
        /*0030*/ 	.byte	0x02, 0x4c
        /*0032*/ 	.byte	0x07
	.zero		1


	//----- nvinfo : EIATTR_EXTERNS
	.align		4
        /*0034*/ 	.byte	0x04, 0x0f
        /*0036*/ 	.short	(.L_37 - .L_36)


	//   ....[0]....
	.align		4
.L_36:
        /*0038*/ 	.word	index@(__assertfail)


	//----- nvinfo : EIATTR_MERCURY_ISA_VERSION
	.align		4
.L_37:
        /*003c*/ 	.byte	0x03, 0x5f
        /*003e*/ 	.short	0x0101


	//----- nvinfo : EIATTR_INT_WARP_WIDE_INSTR_OFFSETS
	.align		4
        /*0040*/ 	.byte	0x04, 0x31
        /*0042*/ 	.short	(.L_39 - .L_38)


	//   ....[0]....
.L_38:
        /*0044*/ 	.word	0x00004460


	//   ....[1]....
        /*0048*/ 	.word	0x00004490


	//   ....[2]....
        /*004c*/ 	.word	0x000044b0


	//   ....[3]....
        /*0050*/ 	.word	0x000050f0


	//   ....[4]....
        /*0054*/ 	.word	0x00005110


	//   ....[5]....
        /*0058*/ 	.word	0x000052d0


	//   ....[6]....
        /*005c*/ 	.word	0x000052f0


	//   ....[7]....
        /*0060*/ 	.word	0x00005340


	//   ....[8]....
        /*0064*/ 	.word	0x000053a0


	//----- nvinfo : EIATTR_COOP_GROUP_MASK_REGIDS
	.align		4
.L_39:
        /*0068*/ 	.byte	0x04, 0x29
        /*006a*/ 	.short	(.L_41 - .L_40)


	//   ....[0]....
.L_40:
        /*006c*/ 	.word	0xffffffff


	//   ....[1]....
        /*0070*/ 	.word	0xffffffff


	//   ....[2]....
        /*0074*/ 	.word	0xffffffff


	//   ....[3]....
        /*0078*/ 	.word	0xffffffff


	//   ....[4]....
        /*007c*/ 	.word	0xffffffff


	//   ....[5]....
        /*0080*/ 	.word	0xffffffff


	//   ....[6]....
        /*0084*/ 	.word	0xffffffff


	//   ....[7]....
        /*0088*/ 	.word	0xffffffff


	//   ....[8]....
        /*008c*/ 	.word	0xffffffff


	//   ....[9]....
        /*0090*/ 	.word	0xffffffff


	//   ....[10]....
        /*0094*/ 	.word	0xffffffff


	//   ....[11]....
        /*0098*/ 	.word	0xffffffff


	//   ....[12]....
        /*009c*/ 	.word	0xffffffff


	//   ....[13]....
        /*00a0*/ 	.word	0xffffffff


	//----- nvinfo : EIATTR_COOP_GROUP_INSTR_OFFSETS
	.align		4
.L_41:
        /*00a4*/ 	.byte	0x04, 0x28
        /*00a6*/ 	.short	(.L_43 - .L_42)


	//   ....[0]....
.L_42:
        /*00a8*/ 	.word	0x00000080


	//   ....[1]....
        /*00ac*/ 	.word	0x000004e0


	//   ....[2]....
        /*00b0*/ 	.word	0x00000640


	//   ....[3]....
        /*00b4*/ 	.word	0x000007a0


	//   ....[4]....
        /*00b8*/ 	.word	0x000008a0


	//   ....[5]....
        /*00bc*/ 	.word	0x00000a10


	//   ....[6]....
        /*00c0*/ 	.word	0x00000bb0


	//   ....[7]....
        /*00c4*/ 	.word	0x00000d60


	//   ....[8]....
        /*00c8*/ 	.word	0x00002430


	//   ....[9]....
        /*00cc*/ 	.word	0x000031d0


	//   ....[10]....
        /*00d0*/ 	.word	0x000033e0


	//   ....[11]....
        /*00d4*/ 	.word	0x00003410


	//   ....[12]....
        /*00d8*/ 	.word	0x00004330


	//   ....[13]....
        /*00dc*/ 	.word	0x00004570


	//----- nvinfo : EIATTR_VRC_CTA_INIT_COUNT
	.align		4
.L_43:
        /*00e0*/ 	.byte	0x02, 0x4a
        /*00e2*/ 	.byte	0x80
	.zero		1


	//----- nvinfo : EIATTR_SYSCALL_OFFSETS
	.align		4
        /*00e4*/ 	.byte	0x04, 0x46
        /*00e6*/ 	.short	(.L_45 - .L_44)


	//   ....[0]....
.L_44:
        /*00e8*/ 	.word	0x00005f40


	//   ....[1]....
        /*00ec*/ 	.word	0x00006030


	//   ....[2]....
        /*00f0*/ 	.word	0x00006850


	//   ....[3]....
        /*00f4*/ 	.word	0x000069c0


	//   ....[4]....
        /*00f8*/ 	.word	0x00006b30


	//   ....[5]....
        /*00fc*/ 	.word	0x00006ca0


	//   ....[6]....
        /*0100*/ 	.word	0x00006e10


	//----- nvinfo : EIATTR_MBARRIER_INSTR_OFFSETS
	.align		4
.L_45:
        /*0104*/ 	.byte	0x04, 0x39
        /*0106*/ 	.short	(.L_47 - .L_46)


	//   ....[0]....
.L_46:
        /*0108*/ 	.word	0x000005f0
        /*010c*/ 	.word	0x000000ff
        /*0110*/ 	.word	0x00000000
        /*0114*/ 	.short	0x0100
        /*0116*/ 	.byte	0x04
	.zero		1


	//   ....[1]....
        /*0118*/ 	.word	0x00000600
        /*011c*/ 	.word	0x000000ff
        /*0120*/ 	.word	0x00000010
        /*0124*/ 	.short	0x0100
        /*0126*/ 	.byte	0x04
	.zero		1


	//   ....[2]....
        /*0128*/ 	.word	0x00000610
        /*012c*/ 	.word	0x000000ff
        /*0130*/ 	.word	0x00000008
        /*0134*/ 	.short	0x0100
        /*0136*/ 	.byte	0x04
	.zero		1


	//   ....[3]....
        /*0138*/ 	.word	0x00000620
        /*013c*/ 	.word	0x000000ff
        /*0140*/ 	.word	0x00000018
        /*0144*/ 	.short	0x0100
        /*0146*/ 	.byte	0x04
	.zero		1


	//   ....[4]....
        /*0148*/ 	.word	0x00000750
        /*014c*/ 	.word	0x000000ff
        /*0150*/ 	.word	0x00000020
        /*0154*/ 	.short	0x0100
        /*0156*/ 	.byte	0x04
	.zero		1


	//   ....[5]....
        /*0158*/ 	.word	0x00000760
        /*015c*/ 	.word	0x000000ff
        /*0160*/ 	.word	0x00000030
        /*0164*/ 	.short	0x0100
        /*0166*/ 	.byte	0x04
	.zero		1


	//   ....[6]....
        /*0168*/ 	.word	0x00000770
        /*016c*/ 	.word	0x000000ff
        /*0170*/ 	.word	0x00000028
        /*0174*/ 	.short	0x0100
        /*0176*/ 	.byte	0x04
	.zero		1


	//   ....[7]....
        /*0178*/ 	.word	0x00000780
        /*017c*/ 	.word	0x000000ff
        /*0180*/ 	.word	0x00000038
        /*0184*/ 	.short	0x0100
        /*0186*/ 	.byte	0x04
	.zero		1


	//   ....[8]....
        /*0188*/ 	.word	0x00000870
        /*018c*/ 	.word	0x000000ff
        /*0190*/ 	.word	0x00000040
        /*0194*/ 	.short	0x0100
        /*0196*/ 	.byte	0x06
	.zero		1


	//   ....[9]....
        /*0198*/ 	.word	0x00000880
        /*019c*/ 	.word	0x000000ff
        /*01a0*/ 	.word	0x00000048
        /*01a4*/ 	.short	0x0100
        /*01a6*/ 	.byte	0x06
	.zero		1


	//   ....[10]....
        /*01a8*/ 	.word	0x000009c0
        /*01ac*/ 	.word	0x000000ff
        /*01b0*/ 	.word	0x00000050
        /*01b4*/ 	.short	0x0100
        /*01b6*/ 	.byte	0x06
	.zero		1


	//   ....[11]....
        /*01b8*/ 	.word	0x000009d0
        /*01bc*/ 	.word	0x000000ff
        /*01c0*/ 	.word	0x00000060
        /*01c4*/ 	.short	0x0100
        /*01c6*/ 	.byte	0x06
	.zero		1


	//   ....[12]....
        /*01c8*/ 	.word	0x000009e0
        /*01cc*/ 	.word	0x000000ff
        /*01d0*/ 	.word	0x00000058
        /*01d4*/ 	.short	0x0100
        /*01d6*/ 	.byte	0x06
	.zero		1


	//   ....[13]....
        /*01d8*/ 	.word	0x000009f0
        /*01dc*/ 	.word	0x000000ff
        /*01e0*/ 	.word	0x00000068
        /*01e4*/ 	.short	0x0100
        /*01e6*/ 	.byte	0x06
	.zero		1


	//   ....[14]....
        /*01e8*/ 	.word	0x00000b20
        /*01ec*/ 	.word	0x000000ff
        /*01f0*/ 	.word	0x00000070
        /*01f4*/ 	.short	0x0100
        /*01f6*/ 	.byte	0x04
	.zero		1


	//   ....[15]....
        /*01f8*/ 	.word	0x00000b30
        /*01fc*/ 	.word	0x000000ff
        /*0200*/ 	.word	0x00000090
        /*0204*/ 	.short	0x0100
        /*0206*/ 	.byte	0x04
	.zero		1


	//   ....[16]....
        /*0208*/ 	.word	0x00000b40
        /*020c*/ 	.word	0x000000ff
        /*0210*/ 	.word	0x00000078
        /*0214*/ 	.short	0x0100
        /*0216*/ 	.byte	0x04
	.zero		1


	//   ....[17]....
        /*0218*/ 	.word	0x00000b50
        /*021c*/ 	.word	0x000000ff
        /*0220*/ 	.word	0x00000098
        /*0224*/ 	.short	0x0100
        /*0226*/ 	.byte	0x04
	.zero		1


	//   ....[18]....
        /*0228*/ 	.word	0x00000b60
        /*022c*/ 	.word	0x000000ff
        /*0230*/ 	.word	0x00000080
        /*0234*/ 	.short	0x0100
        /*0236*/ 	.byte	0x04
	.zero		1


	//   ....[19]....
        /*0238*/ 	.word	0x00000b70
        /*023c*/ 	.word	0x000000ff
        /*0240*/ 	.word	0x000000a0
        /*0244*/ 	.short	0x0100
        /*0246*/ 	.byte	0x04
	.zero		1


	//   ....[20]....
        /*0248*/ 	.word	0x00000b80
        /*024c*/ 	.word	0x000000ff
        /*0250*/ 	.word	0x00000088
        /*0254*/ 	.short	0x0100
        /*0256*/ 	.byte	0x04
	.zero		1


	//   ....[21]....
        /*0258*/ 	.word	0x00000b90
        /*025c*/ 	.word	0x000000ff
        /*0260*/ 	.word	0x000000a8
        /*0264*/ 	.short	0x0100
        /*0266*/ 	.byte	0x04
	.zero		1


	//   ....[22]....
        /*0268*/ 	.word	0x00000c80
        /*026c*/ 	.word	0x000000ff
        /*0270*/ 	.word	0x000000b0
        /*0274*/ 	.short	0x0100
        /*0276*/ 	.byte	0x04
	.zero		1


	//   ....[23]....
        /*0278*/ 	.word	0x00000c90
        /*027c*/ 	.word	0x000000ff
        /*0280*/ 	.word	0x000000c0
        /*0284*/ 	.short	0x0100
        /*0286*/ 	.byte	0x04
	.zero		1


	//   ....[24]....
        /*0288*/ 	.word	0x00000ca0
        /*028c*/ 	.word	0x000000ff
        /*0290*/ 	.word	0x000000b8
        /*0294*/ 	.short	0x0100
        /*0296*/ 	.byte	0x04
	.zero		1


	//   ....[25]....
        /*0298*/ 	.word	0x00000cb0
        /*029c*/ 	.word	0x000000ff
        /*02a0*/ 	.word	0x000000c8
        /*02a4*/ 	.short	0x0100
        /*02a6*/ 	.byte	0x04
	.zero		1


	//   ....[26]....
        /*02a8*/ 	.word	0x000017f0
        /*02ac*/ 	.word	0x00000000
        /*02b0*/ 	.word	0x000000c0
        /*02b4*/ 	.short	0x010a
        /*02b6*/ 	.byte	0xff
	.zero		1


	//   ....[27]....
        /*02b8*/ 	.word	0x00001820
        /*02bc*/ 	.word	0x00000000
        /*02c0*/ 	.word	0x000000b0
        /*02c4*/ 	.short	0x0101
        /*02c6*/ 	.byte	0xff
	.zero		1


	//   ....[28]....
        /*02c8*/ 	.word	0x000018f0
        /*02cc*/ 	.word	0x000000ff
        /*02d0*/ 	.word	0x00000010
        /*02d4*/ 	.short	0x010a
        /*02d6*/ 	.byte	0x04
	.zero		1


	//   ....[29]....
        /*02d8*/ 	.word	0x00001970
        /*02dc*/ 	.word	0x000000ff
        /*02e0*/ 	.word	0x00000010
        /*02e4*/ 	.short	0x010a
        /*02e6*/ 	.byte	0x39
	.zero		1


	//   ....[30]....
        /*02e8*/ 	.word	0x00001ab0
        /*02ec*/ 	.word	0x000000ff
        /*02f0*/ 	.word	0x00000010
        /*02f4*/ 	.short	0x010a
        /*02f6*/ 	.byte	0x04
	.zero		1


	//   ....[31]....
        /*02f8*/ 	.word	0x00001e90
        /*02fc*/ 	.word	0x000000ff
        /*0300*/ 	.word	0x00000048
        /*0304*/ 	.short	0x0101
        /*0306*/ 	.byte	0x15
	.zero		1


	//   ....[32]....
        /*0308*/ 	.word	0x00001eb0
        /*030c*/ 	.word	0x000000ff
        /*0310*/ 	.word	0x00000010
        /*0314*/ 	.short	0x010a
        /*0316*/ 	.byte	0x04
	.zero		1


	//   ....[33]....
        /*0318*/ 	.word	0x00001f30
        /*031c*/ 	.word	0x000000ff
        /*0320*/ 	.word	0x00000010
        /*0324*/ 	.short	0x010a
        /*0326*/ 	.byte	0x39
	.zero		1


	//   ....[34]....
        /*0328*/ 	.word	0x00002070
        /*032c*/ 	.word	0x000000ff
        /*0330*/ 	.word	0x00000010
        /*0334*/ 	.short	0x010a
        /*0336*/ 	.byte	0x04
	.zero		1


	//   ....[35]....
        /*0338*/ 	.word	0x00002460
        /*033c*/ 	.word	0x00000003
        /*0340*/ 	.word	0x00000050
        /*0344*/ 	.short	0x010a
        /*0346*/ 	.byte	0xff
	.zero		1


	//   ....[36]....
        /*0348*/ 	.word	0x000025b0
        /*034c*/ 	.word	0x00000000
        /*0350*/ 	.word	0x00000000
        /*0354*/ 	.short	0x0101
        /*0356*/ 	.byte	0xff
	.zero		1


	//   ....[37]....
        /*0358*/ 	.word	0x00002b70
        /*035c*/ 	.word	0x000000ff
        /*0360*/ 	.word	0x00000000
        /*0364*/ 	.short	0x010a
        /*0366*/ 	.byte	0x04
	.zero		1


	//   ....[38]....
        /*0368*/ 	.word	0x00002c10
        /*036c*/ 	.word	0x00000000
        /*0370*/ 	.word	0x00000000
        /*0374*/ 	.short	0x010a
        /*0376*/ 	.byte	0xff
	.zero		1


	//   ....[39]....
        /*0378*/ 	.word	0x00002d30
        /*037c*/ 	.word	0x00000002
        /*0380*/ 	.word	0x000000b0
        /*0384*/ 	.short	0x010a
        /*0386*/ 	.byte	0xff
	.zero		1


	//   ....[40]....
        /*0388*/ 	.word	0x00002da0
        /*038c*/ 	.word	0x00000002
        /*0390*/ 	.word	0x00000000
        /*0394*/ 	.short	0x0101
        /*0396*/ 	.byte	0xff
	.zero		1


	//   ....[41]....
        /*0398*/ 	.word	0x00002dc0
        /*039c*/ 	.word	0x000000ff
        /*03a0*/ 	.word	0x00000060
        /*03a4*/ 	.short	0x010a
        /*03a6*/ 	.byte	0x04
	.zero		1


	//   ....[42]....
        /*03a8*/ 	.word	0x00002ee0
        /*03ac*/ 	.word	0x00000002
        /*03b0*/ 	.word	0x00000050
        /*03b4*/ 	.short	0x010a
        /*03b6*/ 	.byte	0xff
	.zero		1


	//   ....[43]....
        /*03b8*/ 	.word	0x00002fe0
        /*03bc*/ 	.word	0x00000002
        /*03c0*/ 	.word	0x00000000
        /*03c4*/ 	.short	0x0101
        /*03c6*/ 	.byte	0xff
	.zero		1


	//   ....[44]....
        /*03c8*/ 	.word	0x00003070
        /*03cc*/ 	.word	0x000000ff
        /*03d0*/ 	.word	0x00000060
        /*03d4*/ 	.short	0x0106
        /*03d6*/ 	.byte	0x04
	.zero		1


	//   ....[45]....
        /*03d8*/ 	.word	0x00003090
        /*03dc*/ 	.word	0x000000ff
        /*03e0*/ 	.word	0x00000060
        /*03e4*/ 	.short	0x010a
        /*03e6*/ 	.byte	0x04
	.zero		1


	//   ....[46]....
        /*03e8*/ 	.word	0x00003120
        /*03ec*/ 	.word	0x000000ff
        /*03f0*/ 	.word	0x00000060
        /*03f4*/ 	.short	0x0106
        /*03f6*/ 	.byte	0x06
	.zero		1


	//   ....[47]....
        /*03f8*/ 	.word	0x00003160
        /*03fc*/ 	.word	0x00000000
        /*0400*/ 	.word	0x00000060
        /*0404*/ 	.short	0x010a
        /*0406*/ 	.byte	0xff
	.zero		1


	//   ....[48]....
        /*0408*/ 	.word	0x000036a0
        /*040c*/ 	.word	0x00000000
        /*0410*/ 	.word	0x00000050
        /*0414*/ 	.short	0x010a
        /*0416*/ 	.byte	0xff
	.zero		1


	//   ....[49]....
        /*0418*/ 	.word	0x000037c0
        /*041c*/ 	.word	0x00000003
        /*0420*/ 	.word	0x00000000
        /*0424*/ 	.short	0x0101
        /*0426*/ 	.byte	0xff
	.zero		1


	//   ....[50]....
        /*0428*/ 	.word	0x000037d0
        /*042c*/ 	.word	0x000000ff
        /*0430*/ 	.word	0x00000000
        /*0434*/ 	.short	0x010a
        /*0436*/ 	.byte	0x06
	.zero		1


	//   ....[51]....
        /*0438*/ 	.word	0x00003820
        /*043c*/ 	.word	0x000000ff
        /*0440*/ 	.word	0x00000090
        /*0444*/ 	.short	0x010a
        /*0446*/ 	.byte	0x07
	.zero		1


	//   ....[52]....
        /*0448*/ 	.word	0x00003910
        /*044c*/ 	.word	0x000000ff
        /*0450*/ 	.word	0x00000000
        /*0454*/ 	.short	0x010a
        /*0456*/ 	.byte	0x07
	.zero		1


	//   ....[53]....
        /*0458*/ 	.word	0x00003a70
        /*045c*/ 	.word	0x000000ff
        /*0460*/ 	.word	0x00000000
        /*0464*/ 	.short	0x010a
        /*0466*/ 	.byte	0x09
	.zero		1


	//   ....[54]....
        /*0468*/ 	.word	0x00004160
        /*046c*/ 	.word	0x000000ff
        /*0470*/ 	.word	0x00000000
        /*0474*/ 	.short	0x010a
        /*0476*/ 	.byte	0x04
	.zero		1


	//   ....[55]....
        /*0478*/ 	.word	0x000041f0
        /*047c*/ 	.word	0x000000ff
        /*0480*/ 	.word	0x00000000
        /*0484*/ 	.short	0x010a
        /*0486*/ 	.byte	0x05
	.zero		1


	//   ....[56]....
        /*0488*/ 	.word	0x00004280
        /*048c*/ 	.word	0x000000ff
        /*0490*/ 	.word	0x00000000
        /*0494*/ 	.short	0x010a
        /*0496*/ 	.byte	0x05
	.zero		1


	//   ....[57]....
        /*0498*/ 	.word	0x00004310
        /*049c*/ 	.word	0x000000ff
        /*04a0*/ 	.word	0x00000000
        /*04a4*/ 	.short	0x010a
        /*04a6*/ 	.byte	0x04
	.zero		1


	//   ....[58]....
        /*04a8*/ 	.word	0x00004800
        /*04ac*/ 	.word	0x00000003
        /*04b0*/ 	.word	0x00000050
        /*04b4*/ 	.short	0x010a
        /*04b6*/ 	.byte	0xff
	.zero		1


	//   ....[59]....
        /*04b8*/ 	.word	0x00004970
        /*04bc*/ 	.word	0x00000000
        /*04c0*/ 	.word	0x00000000
        /*04c4*/ 	.short	0x0101
        /*04c6*/ 	.byte	0xff
	.zero		1


	//   ....[60]....
        /*04c8*/ 	.word	0x00004e20
        /*04cc*/ 	.word	0x000000ff
        /*04d0*/ 	.word	0x00000048
        /*04d4*/ 	.short	0x010a
        /*04d6*/ 	.byte	0x06
	.zero		1


	//   ....[61]....
        /*04d8*/ 	.word	0x00004ff0
        /*04dc*/ 	.word	0x000000ff
        /*04e0*/ 	.word	0x00000030
        /*04e4*/ 	.short	0x010a
        /*04e6*/ 	.byte	0x07
	.zero		1


	//   ....[62]....
        /*04e8*/ 	.word	0x000053e0
        /*04ec*/ 	.word	0x000000ff
        /*04f0*/ 	.word	0x00000020
        /*04f4*/ 	.short	0x010b
        /*04f6*/ 	.byte	0x07
	.zero		1


	//   ....[63]....
        /*04f8*/ 	.word	0x000053f0
        /*04fc*/ 	.word	0x000000ff
        /*0500*/ 	.word	0x00000000
        /*0504*/ 	.short	0x0101
        /*0506*/ 	.byte	0x04
	.zero		1


	//   ....[64]....
        /*0508*/ 	.word	0x00005440
        /*050c*/ 	.word	0x000000ff
        /*0510*/ 	.word	0x00000000
        /*0514*/ 	.short	0x010a
        /*0516*/ 	.byte	0x04
	.zero		1


	//   ....[65]....
        /*0518*/ 	.word	0x000054e0
        /*051c*/ 	.word	0x00000000
        /*0520*/ 	.word	0x00000000
        /*0524*/ 	.short	0x010a
        /*0526*/ 	.byte	0xff
	.zero		1


	//   ....[66]....
        /*0528*/ 	.word	0x00005800
        /*052c*/ 	.word	0x00000008
        /*0530*/ 	.word	0x00000050
        /*0534*/ 	.short	0x010a
        /*0536*/ 	.byte	0xff
	.zero		1


	//   ....[67]....
        /*0538*/ 	.word	0x00005980
        /*053c*/ 	.word	0x00000000
        /*0540*/ 	.word	0x00000000
        /*0544*/ 	.short	0x0101
        /*0546*/ 	.byte	0xff
	.zero		1


	//   ....[68]....
        /*0548*/ 	.word	0x00006400
        /*054c*/ 	.word	0x00000000
        /*0550*/ 	.word	0x00000020
        /*0554*/ 	.short	0x010a
        /*0556*/ 	.byte	0xff
	.zero		1


	//   ....[69]....
        /*0558*/ 	.word	0x00006420
        /*055c*/ 	.word	0x00000011
        /*0560*/ 	.word	0x00000070
        /*0564*/ 	.short	0x010a
        /*0566*/ 	.byte	0xff
	.zero		1


	//   ....[70]....
        /*0568*/ 	.word	0x00006520
        /*056c*/ 	.word	0x00000000
        /*0570*/ 	.word	0x00000020
        /*0574*/ 	.short	0x010a
        /*0576*/ 	.byte	0xff
	.zero		1


	//   ....[71]....
        /*0578*/ 	.word	0x00006730
        /*057c*/ 	.word	0x00000011
        /*0580*/ 	.word	0x00000070
        /*0584*/ 	.short	0x010a
        /*0586*/ 	.byte	0xff
	.zero		1


	//   ....[72]....
        /*0588*/ 	.word	0x00007150
        /*058c*/ 	.word	0x000000ff
        /*0590*/ 	.word	0x00000000
        /*0594*/ 	.short	0x0101
        /*0596*/ 	.byte	0x04
	.zero		1


	//   ....[73]....
        /*0598*/ 	.word	0x00007b70
        /*059c*/ 	.word	0x00000000
        /*05a0*/ 	.word	0x00000000
        /*05a4*/ 	.short	0x0101
        /*05a6*/ 	.byte	0xff
	.zero		1


	//   ....[74]....
        /*05a8*/ 	.word	0x00007e30
        /*05ac*/ 	.word	0x00000000
        /*05b0*/ 	.word	0x000000c0
        /*05b4*/ 	.short	0x010a
        /*05b6*/ 	.byte	0xff
	.zero		1


	//   ....[75]....
        /*05b8*/ 	.word	0x00007e90
        /*05bc*/ 	.word	0x00000000
        /*05c0*/ 	.word	0x00000010
        /*05c4*/ 	.short	0x010a
        /*05c6*/ 	.byte	0xff
	.zero		1


	//   ....[76]....
        /*05c8*/ 	.word	0x00007ef0
        /*05cc*/ 	.word	0x00000000
        /*05d0*/ 	.word	0x00000010
        /*05d4*/ 	.short	0x010a
        /*05d6*/ 	.byte	0xff
	.zero		1


	//   ....[77]....
        /*05d8*/ 	.word	0x00007f40
        /*05dc*/ 	.word	0x00000003
        /*05e0*/ 	.word	0x00000050
        /*05e4*/ 	.short	0x010a
        /*05e6*/ 	.byte	0xff
	.zero		1


	//   ....[78]....
        /*05e8*/ 	.word	0x00007fa0
        /*05ec*/ 	.word	0x00000000
        /*05f0*/ 	.word	0x00000000
        /*05f4*/ 	.short	0x010a
        /*05f6*/ 	.byte	0xff
	.zero		1


	//   ....[79]....
        /*05f8*/ 	.word	0x00007ff0
        /*05fc*/ 	.word	0x00000002
        /*0600*/ 	.word	0x000000b0
        /*0604*/ 	.short	0x010a
        /*0606*/ 	.byte	0xff
	.zero		1


	//   ....[80]....
        /*0608*/ 	.word	0x00008050
        /*060c*/ 	.word	0x00000002
        /*0610*/ 	.word	0x00000060
        /*0614*/ 	.short	0x010a
        /*0616*/ 	.byte	0xff
	.zero		1


	//   ....[81]....
        /*0618*/ 	.word	0x000080a0
        /*061c*/ 	.word	0x00000002
        /*0620*/ 	.word	0x00000050
        /*0624*/ 	.short	0x010a
        /*0626*/ 	.byte	0xff
	.zero		1


	//   ....[82]....
        /*0628*/ 	.word	0x00008100
        /*062c*/ 	.word	0x00000000
        /*0630*/ 	.word	0x00000060
        /*0634*/ 	.short	0x010a
        /*0636*/ 	.byte	0xff
	.zero		1


	//   ....[83]....
        /*0638*/ 	.word	0x00008150
        /*063c*/ 	.word	0x00000000
        /*0640*/ 	.word	0x00000050
        /*0644*/ 	.short	0x010a
        /*0646*/ 	.byte	0xff
	.zero		1


	//   ....[84]....
        /*0648*/ 	.word	0x000081c0
        /*064c*/ 	.word	0x00000002
        /*0650*/ 	.word	0x00000090
        /*0654*/ 	.short	0x010a
        /*0656*/ 	.byte	0xff
	.zero		1


	//   ....[85]....
        /*0658*/ 	.word	0x00008220
        /*065c*/ 	.word	0x00000000
        /*0660*/ 	.word	0x00000000
        /*0664*/ 	.short	0x010a
        /*0666*/ 	.byte	0xff
	.zero		1


	//   ....[86]....
        /*0668*/ 	.word	0x00008280
        /*066c*/ 	.word	0x00000000
        /*0670*/ 	.word	0x00000000
        /*0674*/ 	.short	0x010a
        /*0676*/ 	.byte	0xff
	.zero		1


	//   ....[87]....
        /*0678*/ 	.word	0x000082e0
        /*067c*/ 	.word	0x00000000
        /*0680*/ 	.word	0x00000000
        /*0684*/ 	.short	0x010a
        /*0686*/ 	.byte	0xff
	.zero		1


	//   ....[88]....
        /*0688*/ 	.word	0x00008340
        /*068c*/ 	.word	0x00000000
        /*0690*/ 	.word	0x00000000
        /*0694*/ 	.short	0x010a
        /*0696*/ 	.byte	0xff
	.zero		1


	//   ....[89]....
        /*0698*/ 	.word	0x000083a0
        /*069c*/ 	.word	0x00000000
        /*06a0*/ 	.word	0x00000000
        /*06a4*/ 	.short	0x010a
        /*06a6*/ 	.byte	0xff
	.zero		1


	//   ....[90]....
        /*06a8*/ 	.word	0x000083f0
        /*06ac*/ 	.word	0x00000003
        /*06b0*/ 	.word	0x00000050
        /*06b4*/ 	.short	0x010a
        /*06b6*/ 	.byte	0xff
	.zero		1


	//   ....[91]....
        /*06b8*/ 	.word	0x00008450
        /*06bc*/ 	.word	0x00000000
        /*06c0*/ 	.word	0x00000048
        /*06c4*/ 	.short	0x010a
        /*06c6*/ 	.byte	0xff
	.zero		1


	//   ....[92]....
        /*06c8*/ 	.word	0x000084b0
        /*06cc*/ 	.word	0x00000002
        /*06d0*/ 	.word	0x00000030
        /*06d4*/ 	.short	0x010a
        /*06d6*/ 	.byte	0xff
	.zero		1


	//   ....[93]....
        /*06d8*/ 	.word	0x00008510
        /*06dc*/ 	.word	0x00000000
        /*06e0*/ 	.word	0x00000000
        /*06e4*/ 	.short	0x010a
        /*06e6*/ 	.byte	0xff
	.zero		1


	//   ....[94]....
        /*06e8*/ 	.word	0x00008560
        /*06ec*/ 	.word	0x00000008
        /*06f0*/ 	.word	0x00000050
        /*06f4*/ 	.short	0x010a
        /*06f6*/ 	.byte	0xff
	.zero		1


	//   ....[95]....
        /*06f8*/ 	.word	0x000085b0
        /*06fc*/ 	.word	0x00000000
        /*0700*/ 	.word	0x00000020
        /*0704*/ 	.short	0x010a
        /*0706*/ 	.byte	0xff
	.zero		1


	//   ....[96]....
        /*0708*/ 	.word	0x00008600
        /*070c*/ 	.word	0x00000011
        /*0710*/ 	.word	0x00000070
        /*0714*/ 	.short	0x010a
        /*0716*/ 	.byte	0xff
	.zero		1


	//----- nvinfo : EIATTR_NUM_MBARRIERS
	.align		4
.L_47:
        /*0718*/ 	.byte	0x03, 0x38
        /*071a*/ 	.short	0x001a


	//----- nvinfo : EIATTR_EXIT_INSTR_OFFSETS
	.align		4
        /*071c*/ 	.byte	0x04, 0x1c
        /*071e*/ 	.short	(.L_49 - .L_48)


	//   ....[0]....
.L_48:
        /*0720*/ 	.word	0x00002c40


	//   ....[1]....
        /*0724*/ 	.word	0x00003130


	//   ....[2]....
        /*0728*/ 	.word	0x00003190


	//   ....[3]....
        /*072c*/ 	.word	0x00004580


	//   ....[4]....
        /*0730*/ 	.word	0x00005510


	//   ....[5]....
        /*0734*/ 	.word	0x00005550


	//   ....[6]....
        /*0738*/ 	.word	0x00007d40


	//   ....[7]....
        /*073c*/ 	.word	0x00007dc0


	//   ....[8]....
        /*0740*/ 	.word	0x00007df0


	//   ....[9]....
        /*0744*/ 	.word	0x00007e20


	//----- nvinfo : EIATTR_MAX_THREADS
	.align		4
.L_49:
        /*0748*/ 	.byte	0x04, 0x05
        /*074a*/ 	.short	(.L_51 - .L_50)
.L_50:
        /*074c*/ 	.word	0x00000100
        /*0750*/ 	.word	0x00000001
        /*0754*/ 	.word	0x00000001


	//----- nvinfo : EIATTR_CRS_STACK_SIZE
	.align		4
.L_51:
        /*0758*/ 	.byte	0x04, 0x1e
        /*075a*/ 	.short	(.L_53 - .L_52)
.L_52:
        /*075c*/ 	.word	0x00000000


	//----- nvinfo : EIATTR_CBANK_PARAM_SIZE
	.align		4
.L_53:
        /*0760*/ 	.byte	0x03, 0x19
        /*0762*/ 	.short	0x0800


	//----- nvinfo : EIATTR_PARAM_CBANK
	.align		4
        /*0764*/ 	.byte	0x04, 0x0a
        /*0766*/ 	.short	(.L_55 - .L_54)
	.align		4
.L_54:
        /*0768*/ 	.word	index@(.nv.constant0._ZN7cutlass13device_kernelINS_4gemm6kernel13GemmUniversalIN4cute5tupleIJiiiiEEENS1_10collective13CollectiveMmaINS1_35MainloopSm100TmaUmmaWarpSpecializedILi2ELi2ELi4ENS5_IJNS4_1CILi2EEENSA_ILi1EEESC_EEEEENS5_IJNSA_ILi64EEENSA_ILi80EEENSA_ILi256EEEEEENS_6half_tENS5_IJlSC_lEEESJ_SK_NS4_8TiledMMAINS4_8MMA_AtomIJNS4_20SM100_MMA_F16BF16_SSISJ_SJ_fLi64ELi80ELNS4_4UMMA5MajorE0ELSP_0ELNSO_7ScaleInE0ELSQ_0EEEEEENS4_6LayoutINS5_IJSC_SC_SC_EEENS5_IJNSA_ILi0EEESV_SV_EEEEENS5_IJNS4_10UnderscoreESY_SY_EEEEENS4_13SM90_TMA_LOADENS4_14ComposedLayoutINS4_7SwizzleILi3ELi4ELi3EEENS4_18smem_ptr_flag_bitsILi16EEENST_INS5_IJNSA_ILi8EEESF_EEENS5_IJSF_SC_EEEEEEEvNS4_8identityENS4_23SM90_TMA_LOAD_MULTICASTES1B_vS1C_EENS_8epilogue10collective18CollectiveEpilogueINS1F_23Sm100TmaWarpSpecializedILi2ELi1ELi40ELb1ELb0EEEJSI_NS5_IJNST_ISF_SC_EENST_ISG_SC_EEEEESJ_SK_SJ_SK_NS1F_6fusion15FusionCallbacksIS1J_NS1N_17LinearCombinationISJ_fSJ_fLNS_15FloatRoundStyleE2EEESI_S1M_JEEENS4_5SM1004TMEM4LOAD26SM100_TMEM_LOAD_16dp256b2xES11_NS12_INS13_ILi1ELi4ELi3EEES16_NST_INS5_IJS17_NSA_ILi16EEEEEENS5_IJS1Y_SC_EEEEEEENS4_17SM75_U32x4_LDSM_NENS4_14SM90_TMA_STOREES22_NS4_17SM90_U32x4_STSM_NENS4_39AutoVectorizingCopyWithAssumedAlignmentILi128EEEEEEvvEEEEvNT_6ParamsE)
        /*076c*/ 	.short	0x0380
        /*076e*/ 	.short	0x0800


	//----- nvinfo : EIATTR_SW_WAR
	.align		4
.L_55:
        /*0770*/ 	.byte	0x04, 0x36
        /*0772*/ 	.short	(.L_57 - .L_56)
.L_56:
        /*0774*/ 	.word	0x00000008
.L_57:


//--------------------- .nv.callgraph             --------------------------
	.section	.nv.callgraph,"",@"SHT_CUDA_CALLGRAPH"
	.align	4
	.sectionentsize	8
	.align		4
        /*0000*/ 	.word	0x00000000
	.align		4
        /*0004*/ 	.word	0xffffffff
	.align		4
        /*0008*/ 	.word	index@(_ZN7cutlass13device_kernelINS_4gemm6kernel13GemmUniversalIN4cute5tupleIJiiiiEEENS1_10collective13CollectiveMmaINS1_35MainloopSm100TmaUmmaWarpSpecializedILi2ELi2ELi4ENS5_IJNS4_1CILi2EEENSA_ILi1EEESC_EEEEENS5_IJNSA_ILi64EEENSA_ILi80EEENSA_ILi256EEEEEENS_6half_tENS5_IJlSC_lEEESJ_SK_NS4_8TiledMMAINS4_8MMA_AtomIJNS4_20SM100_MMA_F16BF16_SSISJ_SJ_fLi64ELi80ELNS4_4UMMA5MajorE0ELSP_0ELNSO_7ScaleInE0ELSQ_0EEEEEENS4_6LayoutINS5_IJSC_SC_SC_EEENS5_IJNSA_ILi0EEESV_SV_EEEEENS5_IJNS4_10UnderscoreESY_SY_EEEEENS4_13SM90_TMA_LOADENS4_14ComposedLayoutINS4_7SwizzleILi3ELi4ELi3EEENS4_18smem_ptr_flag_bitsILi16EEENST_INS5_IJNSA_ILi8EEESF_EEENS5_IJSF_SC_EEEEEEEvNS4_8identityENS4_23SM90_TMA_LOAD_MULTICASTES1B_vS1C_EENS_8epilogue10collective18CollectiveEpilogueINS1F_23Sm100TmaWarpSpecializedILi2ELi1ELi40ELb1ELb0EEEJSI_NS5_IJNST_ISF_SC_EENST_ISG_SC_EEEEESJ_SK_SJ_SK_NS1F_6fusion15FusionCallbacksIS1J_NS1N_17LinearCombinationISJ_fSJ_fLNS_15FloatRoundStyleE2EEESI_S1M_JEEENS4_5SM1004TMEM4LOAD26SM100_TMEM_LOAD_16dp256b2xES11_NS12_INS13_ILi1ELi4ELi3EEES16_NST_INS5_IJS17_NSA_ILi16EEEEEENS5_IJS1Y_SC_EEEEEEENS4_17SM75_U32x4_LDSM_NENS4_14SM90_TMA_STOREES22_NS4_17SM90_U32x4_STSM_NENS4_39AutoVectorizingCopyWithAssumedAlignmentILi128EEEEEEvvEEEEvNT_6ParamsE)
	.align		4
        /*000c*/ 	.word	index@(__assertfail)
	.align		4
        /*0010*/ 	.word	0x00000000
	.align		4
        /*0014*/ 	.word	0xfffffffe
	.align		4
        /*0018*/ 	.word	0x00000000
	.align		4
        /*001c*/ 	.word	0xfffffffd
	.align		4
        /*0020*/ 	.word	0x00000000
	.align		4
        /*0024*/ 	.word	0xfffffffc


//--------------------- .nv.constant4             --------------------------
	.section	.nv.constant4,"a",@progbits
	.align	8
	.align		8
.nv.constant4:
        /*0000*/ 	.dword	__assertfail
	.align		8
        /*0008*/ 	.dword	__unnamed_1
	.align		8
        /*0010*/ 	.dword	__unnamed_2
	.align		8
        /*0018*/ 	.dword	_ZN40_INTERNAL_839a86c2_4_k_cu_2f7792d8_120954cuda3std3__45__cpo5beginE
	.align		8
        /*0020*/ 	.dword	_ZN40_INTERNAL_839a86c2_4_k_cu_2f7792d8_120954cuda3std3__45__cpo3endE
	.align		8
        /*0028*/ 	.dword	_ZN40_INTERNAL_839a86c2_4_k_cu_2f7792d8_120954cuda3std3__45__cpo6cbeginE
	.align		8
        /*0030*/ 	.dword	_ZN40_INTERNAL_839a86c2_4_k_cu_2f7792d8_120954cuda3std3__45__cpo4cendE
	.align		8
        /*0038*/ 	.dword	_ZN40_INTERNAL_839a86c2_4_k_cu_2f7792d8_120954cuda3std3__442_GLOBAL__N__839a86c2_4_k_cu_2f7792d8_120956ignoreE
	.align		8
        /*0040*/ 	.dword	_ZN40_INTERNAL_839a86c2_4_k_cu_2f7792d8_120954cuda3std3__419piecewise_constructE
	.align		8
        /*0048*/ 	.dword	_ZN40_INTERNAL_839a86c2_4_k_cu_2f7792d8_120954cuda3std3__48in_placeE
	.align		8
        /*0050*/ 	.dword	_ZN40_INTERNAL_839a86c2_4_k_cu_2f7792d8_120954cuda3std6ranges3__45__cpo4swapE
	.align		8
        /*0058*/ 	.dword	_ZN40_INTERNAL_839a86c2_4_k_cu_2f7792d8_120954cuda3std6ranges3__45__cpo9iter_moveE
	.align		8
        /*0060*/ 	.dword	_ZN40_INTERNAL_839a86c2_4_k_cu_2f7792d8_120954cute7productE
	.align		8
        /*0068*/ 	.dword	_ZN40_INTERNAL_839a86c2_4_k_cu_2f7792d8_120954cute1_E
	.align		8
        /*0070*/ 	.dword	$str$25
	.align		8
        /*0078*/ 	.dword	$str$26
	.align		8
        /*0080*/ 	.dword	$str$27
	.align		8
        /*0088*/ 	.dword	$str$28


//--------------------- .text._ZN7cutlass13device_kernelINS_4gemm6kernel13GemmUniversalIN4cute5tupleIJiiiiEEENS1_10collective13CollectiveMmaINS1_35MainloopSm100TmaUmmaWarpSpecializedILi2ELi2ELi4ENS5_IJNS4_1CILi2EEENSA_ILi1EEESC_EEEEENS5_IJNSA_ILi64EEENSA_ILi80EEENSA_ILi256EEEEEENS_6half_tENS5_IJlSC_lEEESJ_SK_NS4_8TiledMMAINS4_8MMA_AtomIJNS4_20SM100_MMA_F16BF16_SSISJ_SJ_fLi64ELi80ELNS4_4UMMA5MajorE0ELSP_0ELNSO_7ScaleInE0ELSQ_0EEEEEENS4_6LayoutINS5_IJSC_SC_SC_EEENS5_IJNSA_ILi0EEESV_SV_EEEEENS5_IJNS4_10UnderscoreESY_SY_EEEEENS4_13SM90_TMA_LOADENS4_14ComposedLayoutINS4_7SwizzleILi3ELi4ELi3EEENS4_18smem_ptr_flag_bitsILi16EEENST_INS5_IJNSA_ILi8EEESF_EEENS5_IJSF_SC_EEEEEEEvNS4_8identityENS4_23SM90_TMA_LOAD_MULTICASTES1B_vS1C_EENS_8epilogue10collective18CollectiveEpilogueINS1F_23Sm100TmaWarpSpecializedILi2ELi1ELi40ELb1ELb0EEEJSI_NS5_IJNST_ISF_SC_EENST_ISG_SC_EEEEESJ_SK_SJ_SK_NS1F_6fusion15FusionCallbacksIS1J_NS1N_17LinearCombinationISJ_fSJ_fLNS_15FloatRoundStyleE2EEESI_S1M_JEEENS4_5SM1004TMEM4LOAD26SM100_TMEM_LOAD_16dp256b2xES11_NS12_INS13_ILi1ELi4ELi3EEES16_NST_INS5_IJS17_NSA_ILi16EEEEEENS5_IJS1Y_SC_EEEEEEENS4_17SM75_U32x4_LDSM_NENS4_14SM90_TMA_STOREES22_NS4_17SM90_U32x4_STSM_NENS4_39AutoVectorizingCopyWithAssumedAlignmentILi128EEEEEEvvEEEEvNT_6ParamsE --------------------------
	.section	.text._ZN7cutlass13device_kernelINS_4gemm6kernel13GemmUniversalIN4cute5tupleIJiiiiEEENS1_10collective13CollectiveMmaINS1_35MainloopSm100TmaUmmaWarpSpecializedILi2ELi2ELi4ENS5_IJNS4_1CILi2EEENSA_ILi1EEESC_EEEEENS5_IJNSA_ILi64EEENSA_ILi80EEENSA_ILi256EEEEEENS_6half_tENS5_IJlSC_lEEESJ_SK_NS4_8TiledMMAINS4_8MMA_AtomIJNS4_20SM100_MMA_F16BF16_SSISJ_SJ_fLi64ELi80ELNS4_4UMMA5MajorE0ELSP_0ELNSO_7ScaleInE0ELSQ_0EEEEEENS4_6LayoutINS5_IJSC_SC_SC_EEENS5_IJNSA_ILi0EEESV_SV_EEEEENS5_IJNS4_10UnderscoreESY_SY_EEEEENS4_13SM90_TMA_LOADENS4_14ComposedLayoutINS4_7SwizzleILi3ELi4ELi3EEENS4_18smem_ptr_flag_bitsILi16EEENST_INS5_IJNSA_ILi8EEESF_EEENS5_IJSF_SC_EEEEEEEvNS4_8identityENS4_23SM90_TMA_LOAD_MULTICASTES1B_vS1C_EENS_8epilogue10collective18CollectiveEpilogueINS1F_23Sm100TmaWarpSpecializedILi2ELi1ELi40ELb1ELb0EEEJSI_NS5_IJNST_ISF_SC_EENST_ISG_SC_EEEEESJ_SK_SJ_SK_NS1F_6fusion15FusionCallbacksIS1J_NS1N_17LinearCombinationISJ_fSJ_fLNS_15FloatRoundStyleE2EEESI_S1M_JEEENS4_5SM1004TMEM4LOAD26SM100_TMEM_LOAD_16dp256b2xES11_NS12_INS13_ILi1ELi4ELi3EEES16_NST_INS5_IJS17_NSA_ILi16EEEEEENS5_IJS1Y_SC_EEEEEEENS4_17SM75_U32x4_LDSM_NENS4_14SM90_TMA_STOREES22_NS4_17SM90_U32x4_STSM_NENS4_39AutoVectorizingCopyWithAssumedAlignmentILi128EEEEEEvvEEEEvNT_6ParamsE,"ax",@progbits
	.align	128
.text._ZN7cutlass13device_kernelINS_4gemm6kernel13GemmUniversalIN4cute5tupleIJiiiiEEENS1_10collective13CollectiveMmaINS1_35MainloopSm100TmaUmmaWarpSpecializedILi2ELi2ELi4ENS5_IJNS4_1CILi2EEENSA_ILi1EEESC_EEEEENS5_IJNSA_ILi64EEENSA_ILi80EEENSA_ILi256EEEEEENS_6half_tENS5_IJlSC_lEEESJ_SK_NS4_8TiledMMAINS4_8MMA_AtomIJNS4_20SM100_MMA_F16BF16_SSISJ_SJ_fLi64ELi80ELNS4_4UMMA5MajorE0ELSP_0ELNSO_7ScaleInE0ELSQ_0EEEEEENS4_6LayoutINS5_IJSC_SC_SC_EEENS5_IJNSA_ILi0EEESV_SV_EEEEENS5_IJNS4_10UnderscoreESY_SY_EEEEENS4_13SM90_TMA_LOADENS4_14ComposedLayoutINS4_7SwizzleILi3ELi4ELi3EEENS4_18smem_ptr_flag_bitsILi16EEENST_INS5_IJNSA_ILi8EEESF_EEENS5_IJSF_SC_EEEEEEEvNS4_8identityENS4_23SM90_TMA_LOAD_MULTICASTES1B_vS1C_EENS_8epilogue10collective18CollectiveEpilogueINS1F_23Sm100TmaWarpSpecializedILi2ELi1ELi40ELb1ELb0EEEJSI_NS5_IJNST_ISF_SC_EENST_ISG_SC_EEEEESJ_SK_SJ_SK_NS1F_6fusion15FusionCallbacksIS1J_NS1N_17LinearCombinationISJ_fSJ_fLNS_15FloatRoundStyleE2EEESI_S1M_JEEENS4_5SM1004TMEM4LOAD26SM100_TMEM_LOAD_16dp256b2xES11_NS12_INS13_ILi1ELi4ELi3EEES16_NST_INS5_IJS17_NSA_ILi16EEEEEENS5_IJS1Y_SC_EEEEEEENS4_17SM75_U32x4_LDSM_NENS4_14SM90_TMA_STOREES22_NS4_17SM90_U32x4_STSM_NENS4_39AutoVectorizingCopyWithAssumedAlignmentILi128EEEEEEvvEEEEvNT_6ParamsE:
        .type           _ZN7cutlass13device_kernelINS_4gemm6kernel13GemmUniversalIN4cute5tupleIJiiiiEEENS1_10collective13CollectiveMmaINS1_35MainloopSm100TmaUmmaWarpSpecializedILi2ELi2ELi4ENS5_IJNS4_1CILi2EEENSA_ILi1EEESC_EEEEENS5_IJNSA_ILi64EEENSA_ILi80EEENSA_ILi256EEEEEENS_6half_tENS5_IJlSC_lEEESJ_SK_NS4_8TiledMMAINS4_8MMA_AtomIJNS4_20SM100_MMA_F16BF16_SSISJ_SJ_fLi64ELi80ELNS4_4UMMA5MajorE0ELSP_0ELNSO_7ScaleInE0ELSQ_0EEEEEENS4_6LayoutINS5_IJSC_SC_SC_EEENS5_IJNSA_ILi0EEESV_SV_EEEEENS5_IJNS4_10UnderscoreESY_SY_EEEEENS4_13SM90_TMA_LOADENS4_14ComposedLayoutINS4_7SwizzleILi3ELi4ELi3EEENS4_18smem_ptr_flag_bitsILi16EEENST_INS5_IJNSA_ILi8EEESF_EEENS5_IJSF_SC_EEEEEEEvNS4_8identityENS4_23SM90_TMA_LOAD_MULTICASTES1B_vS1C_EENS_8epilogue10collective18CollectiveEpilogueINS1F_23Sm100TmaWarpSpecializedILi2ELi1ELi40ELb1ELb0EEEJSI_NS5_IJNST_ISF_SC_EENST_ISG_SC_EEEEESJ_SK_SJ_SK_NS1F_6fusion15FusionCallbacksIS1J_NS1N_17LinearCombinationISJ_fSJ_fLNS_15FloatRoundStyleE2EEESI_S1M_JEEENS4_5SM1004TMEM4LOAD26SM100_TMEM_LOAD_16dp256b2xES11_NS12_INS13_ILi1ELi4ELi3EEES16_NST_INS5_IJS17_NSA_ILi16EEEEEENS5_IJS1Y_SC_EEEEEEENS4_17SM75_U32x4_LDSM_NENS4_14SM90_TMA_STOREES22_NS4_17SM90_U32x4_STSM_NENS4_39AutoVectorizingCopyWithAssumedAlignmentILi128EEEEEEvvEEEEvNT_6ParamsE,@function
        .size           _ZN7cutlass13device_kernelINS_4gemm6kernel13GemmUniversalIN4cute5tupleIJiiiiEEENS1_10collective13CollectiveMmaINS1_35MainloopSm100TmaUmmaWarpSpecializedILi2ELi2ELi4ENS5_IJNS4_1CILi2EEENSA_ILi1EEESC_EEEEENS5_IJNSA_ILi64EEENSA_ILi80EEENSA_ILi256EEEEEENS_6half_tENS5_IJlSC_lEEESJ_SK_NS4_8TiledMMAINS4_8MMA_AtomIJNS4_20SM100_MMA_F16BF16_SSISJ_SJ_fLi64ELi80ELNS4_4UMMA5MajorE0ELSP_0ELNSO_7ScaleInE0ELSQ_0EEEEEENS4_6LayoutINS5_IJSC_SC_SC_EEENS5_IJNSA_ILi0EEESV_SV_EEEEENS5_IJNS4_10UnderscoreESY_SY_EEEEENS4_13SM90_TMA_LOADENS4_14ComposedLayoutINS4_7SwizzleILi3ELi4ELi3EEENS4_18smem_ptr_flag_bitsILi16EEENST_INS5_IJNSA_ILi8EEESF_EEENS5_IJSF_SC_EEEEEEEvNS4_8identityENS4_23SM90_TMA_LOAD_MULTICASTES1B_vS1C_EENS_8epilogue10collective18CollectiveEpilogueINS1F_23Sm100TmaWarpSpecializedILi2ELi1ELi40ELb1ELb0EEEJSI_NS5_IJNST_ISF_SC_EENST_ISG_SC_EEEEESJ_SK_SJ_SK_NS1F_6fusion15FusionCallbacksIS1J_NS1N_17LinearCombinationISJ_fSJ_fLNS_15FloatRoundStyleE2EEESI_S1M_JEEENS4_5SM1004TMEM4LOAD26SM100_TMEM_LOAD_16dp256b2xES11_NS12_INS13_ILi1ELi4ELi3EEES16_NST_INS5_IJS17_NSA_ILi16EEEEEENS5_IJS1Y_SC_EEEEEEENS4_17SM75_U32x4_LDSM_NENS4_14SM90_TMA_STOREES22_NS4_17SM90_U32x4_STSM_NENS4_39AutoVectorizingCopyWithAssumedAlignmentILi128EEEEEEvvEEEEvNT_6ParamsE,(.L_x_146 - _ZN7cutlass13device_kernelINS_4gemm6kernel13GemmUniversalIN4cute5tupleIJiiiiEEENS1_10collective13CollectiveMmaINS1_35MainloopSm100TmaUmmaWarpSpecializedILi2ELi2ELi4ENS5_IJNS4_1CILi2EEENSA_ILi1EEESC_EEEEENS5_IJNSA_ILi64EEENSA_ILi80EEENSA_ILi256EEEEEENS_6half_tENS5_IJlSC_lEEESJ_SK_NS4_8TiledMMAINS4_8MMA_AtomIJNS4_20SM100_MMA_F16BF16_SSISJ_SJ_fLi64ELi80ELNS4_4UMMA5MajorE0ELSP_0ELNSO_7ScaleInE0ELSQ_0EEEEEENS4_6LayoutINS5_IJSC_SC_SC_EEENS5_IJNSA_ILi0EEESV_SV_EEEEENS5_IJNS4_10UnderscoreESY_SY_EEEEENS4_13SM90_TMA_LOADENS4_14ComposedLayoutINS4_7SwizzleILi3ELi4ELi3EEENS4_18smem_ptr_flag_bitsILi16EEENST_INS5_IJNSA_ILi8EEESF_EEENS5_IJSF_SC_EEEEEEEvNS4_8identityENS4_23SM90_TMA_LOAD_MULTICASTES1B_vS1C_EENS_8epilogue10collective18CollectiveEpilogueINS1F_23Sm100TmaWarpSpecializedILi2ELi1ELi40ELb1ELb0EEEJSI_NS5_IJNST_ISF_SC_EENST_ISG_SC_EEEEESJ_SK_SJ_SK_NS1F_6fusion15FusionCallbacksIS1J_NS1N_17LinearCombinationISJ_fSJ_fLNS_15FloatRoundStyleE2EEESI_S1M_JEEENS4_5SM1004TMEM4LOAD26SM100_TMEM_LOAD_16dp256b2xES11_NS12_INS13_ILi1ELi4ELi3EEES16_NST_INS5_IJS17_NSA_ILi16EEEEEENS5_IJS1Y_SC_EEEEEEENS4_17SM75_U32x4_LDSM_NENS4_14SM90_TMA_STOREES22_NS4_17SM90_U32x4_STSM_NENS4_39AutoVectorizingCopyWithAssumedAlignmentILi128EEEEEEvvEEEEvNT_6ParamsE)
        .other          _ZN7cutlass13device_kernelINS_4gemm6kernel13GemmUniversalIN4cute5tupleIJiiiiEEENS1_10collective13CollectiveMmaINS1_35MainloopSm100TmaUmmaWarpSpecializedILi2ELi2ELi4ENS5_IJNS4_1CILi2EEENSA_ILi1EEESC_EEEEENS5_IJNSA_ILi64EEENSA_ILi80EEENSA_ILi256EEEEEENS_6half_tENS5_IJlSC_lEEESJ_SK_NS4_8TiledMMAINS4_8MMA_AtomIJNS4_20SM100_MMA_F16BF16_SSISJ_SJ_fLi64ELi80ELNS4_4UMMA5MajorE0ELSP_0ELNSO_7ScaleInE0ELSQ_0EEEEEENS4_6LayoutINS5_IJSC_SC_SC_EEENS5_IJNSA_ILi0EEESV_SV_EEEEENS5_IJNS4_10UnderscoreESY_SY_EEEEENS4_13SM90_TMA_LOADENS4_14ComposedLayoutINS4_7SwizzleILi3ELi4ELi3EEENS4_18smem_ptr_flag_bitsILi16EEENST_INS5_IJNSA_ILi8EEESF_EEENS5_IJSF_SC_EEEEEEEvNS4_8identityENS4_23SM90_TMA_LOAD_MULTICASTES1B_vS1C_EENS_8epilogue10collective18CollectiveEpilogueINS1F_23Sm100TmaWarpSpecializedILi2ELi1ELi40ELb1ELb0EEEJSI_NS5_IJNST_ISF_SC_EENST_ISG_SC_EEEEESJ_SK_SJ_SK_NS1F_6fusion15FusionCallbacksIS1J_NS1N_17LinearCombinationISJ_fSJ_fLNS_15FloatRoundStyleE2EEESI_S1M_JEEENS4_5SM1004TMEM4LOAD26SM100_TMEM_LOAD_16dp256b2xES11_NS12_INS13_ILi1ELi4ELi3EEES16_NST_INS5_IJS17_NSA_ILi16EEEEEENS5_IJS1Y_SC_EEEEEEENS4_17SM75_U32x4_LDSM_NENS4_14SM90_TMA_STOREES22_NS4_17SM90_U32x4_STSM_NENS4_39AutoVectorizingCopyWithAssumedAlignmentILi128EEEEEEvvEEEEvNT_6ParamsE,@"STO_CUDA_ENTRY STV_DEFAULT"
_ZN7cutlass13device_kernelINS_4gemm6kernel13GemmUniversalIN4cute5tupleIJiiiiEEENS1_10collective13CollectiveMmaINS1_35MainloopSm100TmaUmmaWarpSpecializedILi2ELi2ELi4ENS5_IJNS4_1CILi2EEENSA_ILi1EEESC_EEEEENS5_IJNSA_ILi64EEENSA_ILi80EEENSA_ILi256EEEEEENS_6half_tENS5_IJlSC_lEEESJ_SK_NS4_8TiledMMAINS4_8MMA_AtomIJNS4_20SM100_MMA_F16BF16_SSISJ_SJ_fLi64ELi80ELNS4_4UMMA5MajorE0ELSP_0ELNSO_7ScaleInE0ELSQ_0EEEEEENS4_6LayoutINS5_IJSC_SC_SC_EEENS5_IJNSA_ILi0EEESV_SV_EEEEENS5_IJNS4_10UnderscoreESY_SY_EEEEENS4_13SM90_TMA_LOADENS4_14ComposedLayoutINS4_7SwizzleILi3ELi4ELi3EEENS4_18smem_ptr_flag_bitsILi16EEENST_INS5_IJNSA_ILi8EEESF_EEENS5_IJSF_SC_EEEEEEEvNS4_8identityENS4_23SM90_TMA_LOAD_MULTICASTES1B_vS1C_EENS_8epilogue10collective18CollectiveEpilogueINS1F_23Sm100TmaWarpSpecializedILi2ELi1ELi40ELb1ELb0EEEJSI_NS5_IJNST_ISF_SC_EENST_ISG_SC_EEEEESJ_SK_SJ_SK_NS1F_6fusion15FusionCallbacksIS1J_NS1N_17LinearCombinationISJ_fSJ_fLNS_15FloatRoundStyleE2EEESI_S1M_JEEENS4_5SM1004TMEM4LOAD26SM100_TMEM_LOAD_16dp256b2xES11_NS12_INS13_ILi1ELi4ELi3EEES16_NST_INS5_IJS17_NSA_ILi16EEEEEENS5_IJS1Y_SC_EEEEEEENS4_17SM75_U32x4_LDSM_NENS4_14SM90_TMA_STOREES22_NS4_17SM90_U32x4_STSM_NENS4_39AutoVectorizingCopyWithAssumedAlignmentILi128EEEEEEvvEEEEvNT_6ParamsE:
[----:B------:R-:W1:Y:S01]  /*0000*/  LDC R1, c[0x0][0x37c] ;  /* 0x0000df00ff017b82 */ /* 0x000e620000000800 */
[----:B------:R-:W2:Y:S01]  /*0010*/  S2R R106, SR_TID.X ;  /* 0x00000000006a7919 */ /* 0x000ea20000002100 */
[----:B------:R-:W3:Y:S01]  /*0020*/  LDCU.64 UR8, c[0x0][0x890] ;  /* 0x00011200ff0877ac */ /* 0x000ee20008000a00 */
[----:B------:R-:W-:Y:S02]  /*0030*/  PRMT R97, RZ, 0x7610, R97 ;  /* 0x00007610ff617816 */ /* 0x000fe40000000061 */
[----:B------:R-:W-:Y:S01]  /*0040*/  ELECT P4, URZ, PT ;  /* 0x0000000000ff782f */ /* 0x000fe20003880000 */
[----:B---3--:R-:W-:-:S04]  /*0050*/  UISETP.NE.U32.AND UP0, UPT, UR8, URZ, UPT ;  /* 0x000000ff0800728c */ /* 0x008fc8000bf05070 */
[----:B------:R-:W-:Y:S01]  /*0060*/  UISETP.NE.AND.EX UP0, UPT, UR9, URZ, UPT, UP0 ;  /* 0x000000ff0900728c */ /* 0x000fe2000bf05300 */
[----:B--2---:R-:W-:-:S05]  /*0070*/  SHF.R.U32.HI R98, RZ, 0x5, R106 ;  /* 0x00000005ff627819 */ /* 0x004fca000001166a */
[----:B------:R-:W2:Y:S02]  /*0080*/  SHFL.IDX PT, R0, R98, RZ, 0x1f ;  /* 0x00001fff62007589 */ /* 0x000ea400000e0000 */
[----:B--2---:R-:W-:Y:S01]  /*0090*/  R2UR UR18, R0 ;  /* 0x00000000001272ca */ /* 0x004fe200000e0000 */
[----:B-1----:R-:W-:-:S14]  /*00a0*/  BRA.U UP0, `(.L_x_0) ;  /* 0x0000000100307547 */ /* 0x002fdc000b800000 */
[----:B------:R-:W1:Y:S02]  /*00b0*/  LDCU.64 UR4, c[0x0][0x888] ;  /* 0x00011100ff0477ac */ /* 0x000e640008000a00 */
[----:B-1----:R-:W-:-:S04]  /*00c0*/  UISETP.NE.U32.AND UP0, UPT, UR4, URZ, UPT ;  /* 0x000000ff0400728c */ /* 0x002fc8000bf05070 */
[----:B------:R-:W-:-:S09]  /*00d0*/  UISETP.NE.AND.EX UP0, UPT, UR5, URZ, UPT, UP0 ;  /* 0x000000ff0500728c */ /* 0x000fd2000bf05300 */
[----:B------:R-:W-:Y:S05]  /*00e0*/  BRA.U !UP0, `(.L_x_1) ;  /* 0x0000000108147547 */ /* 0x000fea000b800000 */
[----:B------:R-:W1:Y:S01]  /*00f0*/  LDC.64 R58, c[0x0][0x888] ;  /* 0x00022200ff3a7b82 */ /* 0x000e620000000a00 */
[----:B------:R-:W1:Y:S02]  /*0100*/  LDCU.64 UR4, c[0x0][0x358] ;  /* 0x00006b00ff0477ac */ /* 0x000e640008000a00 */
[----:B-1----:R1:W5:Y:S01]  /*0110*/  LDG.E R58, desc[UR4][R58.64] ;  /* 0x000000043a3a7981 */ /* 0x002362000c1e1900 */
[----:B------:R-:W-:Y:S01]  /*0120*/  HFMA2 R97, -RZ, RZ, 0, 5.9604644775390625e-08 ;  /* 0x00000001ff617431 */ /* 0x000fe200000001ff */
[----:B------:R-:W-:Y:S05]  /*0130*/  BRA `(.L_x_0) ;  /* 0x00000000000c7947 */ /* 0x000fea0003800000 */
.L_x_1:
[----:B------:R-:W1:Y:S01]  /*0140*/  LDCU UR4, c[0x0][0x880] ;  /* 0x00011000ff0477ac */ /* 0x000e620008000800 */
[----:B------:R-:W-:Y:S01]  /*0150*/  HFMA2 R97, -RZ, RZ, 0, 5.9604644775390625e-08 ;  /* 0x00000001ff617431 */ /* 0x000fe200000001ff */
[----:B-1----:R-:W-:-:S07]  /*0160*/  MOV R58, UR4 ;  /* 0x00000004003a7c02 */ /* 0x002fce0008000f00 */
.L_x_0:
[----:B------:R-:W2:Y:S02]  /*0170*/  LDCU.64 UR4, c[0x0][0x8b0] ;  /* 0x00011600ff0477ac */ /* 0x000ea40008000a00 */
[----:B--2---:R-:W-:-:S04]  /*0180*/  UISETP.NE.U32.AND UP0, UPT, UR4, URZ, UPT ;  /* 0x000000ff0400728c */ /* 0x004fc8000bf05070 */
[----:B------:R-:W-:-:S09]  /*0190*/  UISETP.NE.AND.EX UP0, UPT, UR5, URZ, UPT, UP0 ;  /* 0x000000ff0500728c */ /* 0x000fd2000bf05300 */
[----:B------:R-:W-:Y:S05]  /*01a0*/  BRA.U UP0, `(.L_x_2) ;  /* 0x0000000100287547 */ /* 0x000fea000b800000 */
[----:B------:R-:W2:Y:S02]  /*01b0*/  LDCU.64 UR4, c[0x0][0x8a8] ;  /* 0x00011500ff0477ac */ /* 0x000ea40008000a00 */
[----:B--2---:R-:W-:-:S04]  /*01c0*/  UISETP.NE.U32.AND UP0, UPT, UR4, URZ, UPT ;  /* 0x000000ff0400728c */ /* 0x004fc8000bf05070 */
[----:B------:R-:W-:-:S09]  /*01d0*/  UISETP.NE.AND.EX UP0, UPT, UR5, URZ, UPT, UP0 ;  /* 0x000000ff0500728c */ /* 0x000fd2000bf05300 */
[----:B------:R-:W-:Y:S05]  /*01e0*/  BRA.U !UP0, `(.L_x_3) ;  /* 0x0000000108107547 */ /* 0x000fea000b800000 */
[----:B------:R-:W2:Y:S01]  /*01f0*/  LDC.64 R2, c[0x0][0x8a8] ;  /* 0x00022a00ff027b82 */ /* 0x000ea20000000a00 */
[----:B------:R-:W2:Y:S02]  /*0200*/  LDCU.64 UR4, c[0x0][0x358] ;  /* 0x00006b00ff0477ac */ /* 0x000ea40008000a00 */
[----:B--2---:R2:W5:Y:S01]  /*0210*/  LDG.E R57, desc[UR4][R2.64] ;  /* 0x0000000402397981 */ /* 0x004562000c1e1900 */
[----:B------:R-:W-:Y:S05]  /*0220*/  BRA `(.L_x_2) ;  /* 0x0000000000087947 */ /* 0x000fea0003800000 */
.L_x_3:
[----:B------:R-:W2:Y:S02]  /*0230*/  LDCU UR4, c[0x0][0x8a0] ;  /* 0x00011400ff0477ac */ /* 0x000ea40008000800 */
[----:B--2---:R-:W-:Y:S02]  /*0240*/  MOV R57, UR4 ;  /* 0x0000000400397c02 */ /* 0x004fe40008000f00 */
.L_x_2:
[----:B------:R-:W-:Y:S01]  /*0250*/  IMAD.U32 R0, RZ, RZ, UR18 ;  /* 0x00000012ff007e24 */ /* 0x000fe2000f8e00ff */
[----:B------:R-:W-:Y:S04]  /*0260*/  BSSY.RECONVERGENT B0, `(.L_x_4) ;  /* 0x000000c000007945 */ /* 0x000fe80003800200 */
[C---:B------:R-:W-:Y:S02]  /*0270*/  ISETP.NE.OR P1, PT, R0.reuse, 0x1, !P4 ;  /* 0x000000010000780c */ /* 0x040fe40006725670 */
[----:B------:R-:W-:-:S11]  /*0280*/  ISETP.NE.OR P0, PT, R0, 0x3, !P4 ;  /* 0x000000030000780c */ /* 0x000fd60006705670 */
[----:B------:R-:W-:Y:S05]  /*0290*/  @P1 BRA `(.L_x_5) ;  /* 0x0000000000201947 */ /* 0x000fea0003800000 */
[----:B------:R-:W3:Y:S02]  /*02a0*/  LDCU.64 UR4, c[0x0][0x348] ;  /* 0x00006900ff0477ac */ /* 0x000ee40008000a00 */
[----:B---3--:R-:W-:Y:S02]  /*02b0*/  UIADD3 UR6, UP1, UPT, UR4, 0x80, URZ ;  /* 0x0000008004067890 */ /* 0x008fe4000ff3e0ff */
[----:B------:R-:W-:Y:S02]  /*02c0*/  UIADD3 UR4, UP0, UPT, UR4, 0x180, URZ ;  /* 0x0000018004047890 */ /* 0x000fe4000ff1e0ff */
[----:B------:R-:W-:Y:S02]  /*02d0*/  UIADD3.X UR7, UPT, UPT, URZ, UR5, URZ, UP1, !UPT ;  /* 0x00000005ff077290 */ /* 0x000fe40008ffe4ff */
[----:B------:R-:W-:-:S07]  /*02e0*/  UIADD3.X UR5, UPT, UPT, URZ, UR5, URZ, UP0, !UPT ;  /* 0x00000005ff057290 */ /* 0x000fce00087fe4ff */
[----:B------:R3:W-:Y:S02]  /*02f0*/  UTMACCTL.PF [UR6] ;  /* 0x00000000060079b9 */ /* 0x0007e40008040000 */
[----:B------:R3:W-:Y:S02]  /*0300*/  UTMACCTL.PF [UR4] ;  /* 0x00000000040079b9 */ /* 0x0007e40008040000 */
[----:B---3--:R-:W-:Y:S01]  /*0310*/  NOP ;  /* 0x0000000000007918 */ /* 0x008fe20000000000 */
.L_x_5:
[----:B------:R-:W-:Y:S05]  /*0320*/  BSYNC.RECONVERGENT B0 ;  /* 0x0000000000007941 */ /* 0x000fea0003800200 */
.L_x_4:
[----:B------:R-:W-:Y:S04]  /*0330*/  BSSY.RECONVERGENT B0, `(.L_x_6) ;  /* 0x000000a000007945 */ /* 0x000fe80003800200 */
        /* <DEDUP_REMOVED lines=9> */
.L_x_7:
[----:B------:R-:W-:Y:S05]  /*03d0*/  BSYNC.RECONVERGENT B0 ;  /* 0x0000000000007941 */ /* 0x000fea0003800200 */
.L_x_6:
[----:B------:R-:W3:Y:S01]  /*03e0*/  LDCU.64 UR4, c[0x0][0x888] ;  /* 0x00011100ff0477ac */ /* 0x000ee20008000a00 */
[----:B------:R-:W-:Y:S02]  /*03f0*/  UISETP.EQ.U32.AND UP1, UPT, UR8, URZ, UPT ;  /* 0x000000ff0800728c */ /* 0x000fe4000bf22070 */
[----:B------:R-:W-:Y:S02]  /*0400*/  UPLOP3.LUT UP3, UPT, UPT, UPT, UPT, 0x80, 0x8 ;  /* 0x000000000008789c */ /* 0x000fe40003f6f070 */
[----:B---3--:R-:W-:-:S04]  /*0410*/  UISETP.NE.U32.AND UP0, UPT, UR4, URZ, UPT ;  /* 0x000000ff0400728c */ /* 0x008fc8000bf05070 */
[----:B------:R-:W-:-:S04]  /*0420*/  UISETP.NE.AND.EX UP2, UPT, UR5, URZ, UPT, UP0 ;  /* 0x000000ff0500728c */ /* 0x000fc8000bf45300 */
[----:B------:R-:W-:-:S04]  /*0430*/  UISETP.EQ.OR.EX UP4, UPT, UR9, URZ, !UP2, UP1 ;  /* 0x000000ff0900728c */ /* 0x000fc8000d782710 */
[----:B------:R-:W-:-:S05]  /*0440*/  UP2UR UR61, UPR, URZ, 0x10 ;  /* 0x00000010ff3d7883 */ /* 0x000fca0008000000 */
[----:B------:R-:W-:Y:S07]  /*0450*/  BRA.U !UP4, `(.L_x_8) ;  /* 0x000000010c207547 */ /* 0x000fee000b800000 */
[----:B------:R-:W-:Y:S01]  /*0460*/  UISETP.NE.U32.AND UP1, UPT, UR8, URZ, UPT ;  /* 0x000000ff0800728c */ /* 0x000fe2000bf25070 */
[----:B-----5:R-:W-:Y:S01]  /*0470*/  FSETP.NEU.AND P0, PT, R58, RZ, PT ;  /* 0x000000ff3a00720b */ /* 0x020fe20003f0d000 */
[----:B------:R-:W-:Y:S02]  /*0480*/  USEL UR4, URZ, 0xffffffff, UP2 ;  /* 0xffffffffff047887 */ /* 0x000fe40009000000 */
[----:B------:R-:W-:-:S10]  /*0490*/  UISETP.NE.AND.EX UP1, UPT, UR9, URZ, UPT, UP1 ;  /* 0x000000ff0900728c */ /* 0x000fd4000bf25310 */
[----:B------:R-:W-:Y:S01]  /*04a0*/  VOTEU.ANY UP0, P0 ;  /* 0x0000000000ff7886 */ /* 0x000fe20000000100 */
[----:B------:R-:W-:-:S04]  /*04b0*/  @!UP1 USEL UR4, URZ, 0xffffffff, UP0 ;  /* 0xffffffffff049887 */ /* 0x000fc80008000000 */
[----:B------:R-:W-:-:S04]  /*04c0*/  ULOP3.LUT UR4, UR4, 0x1, URZ, 0xc0, !UPT ;  /* 0x0000000104047892 */ /* 0x000fc8000f8ec0ff */
[----:B------:R-:W-:-:S11]  /*04d0*/  UISETP.NE.U32.AND UP3, UPT, UR4, 0x1, UPT ;  /* 0x000000010400788c */ /* 0x000fd6000bf65070 */
.L_x_8:
[----:B--2---:R-:W2:Y:S01]  /*04e0*/  SHFL.IDX PT, R2, R98, RZ, 0x1f ;  /* 0x00001fff62027589 */ /* 0x004ea200000e0000 */
[----:B------:R-:W-:Y:S01]  /*04f0*/  UISETP.NE.AND UP5, UPT, UR18, 0x2, UPT ;  /* 0x000000021200788c */ /* 0x000fe2000bfa5270 */
[----:B--2---:R-:W-:-:S13]  /*0500*/  ISETP.NE.AND P0, PT, R2, RZ, PT ;  /* 0x000000ff0200720c */ /* 0x004fda0003f05270 */
[----:B------:R-:W-:Y:S05]  /*0510*/  @P0 BRA `(.L_x_9) ;  /* 0x0000000000480947 */ /* 0x000fea0003800000 */
[----:B------:R-:W2:Y:S01]  /*0520*/  S2UR UR4, SR_CgaCtaId ;  /* 0x00000000000479c3 */ /* 0x000ea20000008800 */
[----:B------:R-:W-:Y:S01]  /*0530*/  UMOV UR5, 0x400 ;  /* 0x0000040000057882 */ /* 0x000fe20000000000 */
[----:B------:R-:W-:Y:S01]  /*0540*/  UMOV UR8, 0x1 ;  /* 0x0000000100087882 */ /* 0x000fe20000000000 */
[----:B------:R-:W-:Y:S01]  /*0550*/  UMOV UR6, 0x2 ;  /* 0x0000000200067882 */ /* 0x000fe20000000000 */
[----:B------:R-:W-:-:S04]  /*0560*/  UIADD3 UR8, UPT, UPT, -UR8, 0x100000, URZ ;  /* 0x0010000008087890 */ /* 0x000fc8000fffe1ff */
[----:B------:R-:W-:Y:S02]  /*0570*/  USHF.L.U32 UR9, UR8, 0xb, URZ ;  /* 0x0000000b08097899 */ /* 0x000fe400080006ff */
[----:B------:R-:W-:Y:S02]  /*0580*/  USHF.L.U32 UR8, UR8, 0x1, URZ ;  /* 0x0000000108087899 */ /* 0x000fe400080006ff */
[----:B------:R-:W-:-:S04]  /*0590*/  UIADD3 UR6, UPT, UPT, -UR6, 0x100000, URZ ;  /* 0x0010000006067890 */ /* 0x000fc8000fffe1ff */
[----:B------:R-:W-:Y:S02]  /*05a0*/  USHF.L.U32 UR7, UR6, 0xb, URZ ;  /* 0x0000000b06077899 */ /* 0x000fe400080006ff */
[----:B------:R-:W-:Y:S01]  /*05b0*/  USHF.L.U32 UR6, UR6, 0x1, URZ ;  /* 0x0000000106067899 */ /* 0x000fe200080006ff */
[----:B------:R-:W-:Y:S01]  /*05c0*/  ELECT P0, URZ, PT ;  /* 0x0000000000ff782f */ /* 0x000fe20003800000 */
[----:B--2---:R-:W-:Y:S01]  /*05d0*/  ULEA UR4, UR4, UR5, 0x18 ;  /* 0x0000000504047291 */ /* 0x004fe2000f8ec0ff */
[----:B------:R-:W2:Y:S11]  /*05e0*/  FENCE.VIEW.ASYNC.S ;  /* 0x00000000000073c6 */ /* 0x000eb60000000000 */
[----:B--2---:R2:W3:Y:S01]  /*05f0*/  SYNCS.EXCH.64 URZ, [UR4], UR8 ;  /* 0x0000000804ff75b2 */ /* 0x0044e20008000100 */
[----:B------:R2:W4:Y:S01]  /*0600*/  SYNCS.EXCH.64 URZ, [UR4+0x10], UR6 ;  /* 0x0000100604ff75b2 */ /* 0x0005220008000100 */
[----:B------:R2:W1:Y:S01]  /*0610*/  SYNCS.EXCH.64 URZ, [UR4+0x8], UR8 ;  /* 0x0000080804ff75b2 */ /* 0x0004620008000100 */
[----:B------:R2:W1:Y:S01]  /*0620*/  SYNCS.EXCH.64 URZ, [UR4+0x18], UR6 ;  /* 0x0000180604ff75b2 */ /* 0x0004620008000100 */
[----:B------:R-:W-:Y:S01]  /*0630*/  NOP ;  /* 0x0000000000007918 */ /* 0x000fe20000000000 */
.L_x_9:
[----:B------:R-:W2:Y:S01]  /*0640*/  SHFL.IDX PT, R2, R98, RZ, 0x1f ;  /* 0x00001fff62027589 */ /* 0x000ea200000e0000 */
[----:B------:R-:W-:Y:S01]  /*0650*/  NOP ;  /* 0x0000000000007918 */ /* 0x000fe20000000000 */
[----:B--2---:R-:W-:-:S13]  /*0660*/  ISETP.NE.AND P0, PT, R2, 0x1, PT ;  /* 0x000000010200780c */ /* 0x004fda0003f05270 */
        /* <DEDUP_REMOVED lines=14> */
[----:B--2---:R2:W1:Y:S01]  /*0750*/  SYNCS.EXCH.64 URZ, [UR4+0x20], UR8 ;  /* 0x0000200804ff75b2 */ /* 0x0044620008000100 */
[----:B------:R2:W1:Y:S01]  /*0760*/  SYNCS.EXCH.64 URZ, [UR4+0x30], UR6 ;  /* 0x0000300604ff75b2 */ /* 0x0004620008000100 */
[----:B------:R2:W1:Y:S01]  /*0770*/  SYNCS.EXCH.64 URZ, [UR4+0x28], UR8 ;  /* 0x0000280804ff75b2 */ /* 0x0004620008000100 */
[----:B------:R2:W1:Y:S01]  /*0780*/  SYNCS.EXCH.64 URZ, [UR4+0x38], UR6 ;  /* 0x0000380604ff75b2 */ /* 0x0004620008000100 */
[----:B------:R-:W-:Y:S01]  /*0790*/  NOP ;  /* 0x0000000000007918 */ /* 0x000fe20000000000 */
.L_x_10:
[----:B------:R-:W3:Y:S01]  /*07a0*/  SHFL.IDX PT, R2, R98, RZ, 0x1f ;  /* 0x00001fff62027589 */ /* 0x000ee200000e0000 */
[----:B------:R-:W-:Y:S01]  /*07b0*/  NOP ;  /* 0x0000000000007918 */ /* 0x000fe20000000000 */
[----:B---3--:R-:W-:-:S13]  /*07c0*/  ISETP.NE.AND P0, PT, R2, 0x3, PT ;  /* 0x000000030200780c */ /* 0x008fda0003f05270 */
[----:B------:R-:W-:Y:S05]  /*07d0*/  @P0 BRA `(.L_x_11) ;  /* 0x0000000000300947 */ /* 0x000fea0003800000 */
[----:B--2---:R-:W2:Y:S01]  /*07e0*/  S2UR UR4, SR_CgaCtaId ;  /* 0x00000000000479c3 */ /* 0x004ea20000008800 */
[----:B------:R-:W-:Y:S01]  /*07f0*/  UMOV UR6, 0x400 ;  /* 0x0000040000067882 */ /* 0x000fe20000000000 */
[----:B------:R-:W-:Y:S01]  /*0800*/  UMOV UR5, 0x20 ;  /* 0x0000002000057882 */ /* 0x000fe20000000000 */
[----:B------:R-:W-:Y:S01]  /*0810*/  ELECT P0, URZ, PT ;  /* 0x0000000000ff782f */ /* 0x000fe20003800000 */
[----:B--2---:R-:W-:Y:S02]  /*0820*/  ULEA UR6, UR4, UR6, 0x18 ;  /* 0x0000000604067291 */ /* 0x004fe4000f8ec0ff */
[----:B------:R-:W-:-:S04]  /*0830*/  UIADD3 UR4, UPT, UPT, -UR5, 0x100000, URZ ;  /* 0x0010000005047890 */ /* 0x000fc8000fffe1ff */
[----:B------:R-:W-:Y:S02]  /*0840*/  USHF.L.U32 UR5, UR4, 0xb, URZ ;  /* 0x0000000b04057899 */ /* 0x000fe400080006ff */
[----:B------:R-:W-:Y:S01]  /*0850*/  USHF.L.U32 UR4, UR4, 0x1, URZ ;  /* 0x0000000104047899 */ /* 0x000fe200080006ff */
[----:B------:R-:W2:Y:S11]  /*0860*/  FENCE.VIEW.ASYNC.S ;  /* 0x00000000000073c6 */ /* 0x000eb60000000000 */
[----:B--2---:R3:W2:Y:S01]  /*0870*/  SYNCS.EXCH.64 URZ, [UR6+0x40], UR4 ;  /* 0x0000400406ff75b2 */ /* 0x0046a20008000100 */
[----:B------:R3:W1:Y:S02]  /*0880*/  SYNCS.EXCH.64 URZ, [UR6+0x48], UR4 ;  /* 0x0000480406ff75b2 */ /* 0x0006640008000100 */
[----:B---3--:R-:W-:Y:S01]  /*0890*/  NOP ;  /* 0x0000000000007918 */ /* 0x008fe20000000000 */
.L_x_11:
[----:B------:R-:W3:Y:S01]  /*08a0*/  SHFL.IDX PT, R2, R98, RZ, 0x1f ;  /* 0x00001fff62027589 */ /* 0x000ee200000e0000 */
[----:B------:R-:W-:Y:S01]  /*08b0*/  NOP ;  /* 0x0000000000007918 */ /* 0x000fe20000000000 */
[----:B---3--:R-:W-:-:S13]  /*08c0*/  ISETP.NE.AND P0, PT, R2, 0x4, PT ;  /* 0x000000040200780c */ /* 0x008fda0003f05270 */
[----:B------:R-:W-:Y:S05]  /*08d0*/  @P0 BRA `(.L_x_12) ;  /* 0x00000000004c0947 */ /* 0x000fea0003800000 */
[----:B--2---:R-:W2:Y:S01]  /*08e0*/  S2UR UR6, SR_CgaCtaId ;  /* 0x00000000000679c3 */ /* 0x004ea20000008800 */
[----:B------:R-:W-:Y:S01]  /*08f0*/  UMOV UR4, 0x1e0 ;  /* 0x000001e000047882 */ /* 0x000fe20000000000 */
[----:B------:R-:W-:Y:S01]  /*0900*/  UMOV UR5, 0x400 ;  /* 0x0000040000057882 */ /* 0x000fe20000000000 */
[----:B------:R-:W-:Y:S01]  /*0910*/  USEL UR4, UR4, 0x1a0, UP3 ;  /* 0x000001a004047887 */ /* 0x000fe20009800000 */
[----:B------:R-:W-:Y:S01]  /*0920*/  UMOV UR8, 0x1 ;  /* 0x0000000100087882 */ /* 0x000fe20000000000 */
[----:B------:R-:W-:Y:S01]  /*0930*/  ELECT P0, URZ, PT ;  /* 0x0000000000ff782f */ /* 0x000fe20003800000 */
[----:B------:R-:W-:-:S04]  /*0940*/  UIADD3 UR8, UPT, UPT, -UR8, 0x100000, URZ ;  /* 0x0010000008087890 */ /* 0x000fc8000fffe1ff */
[----:B------:R-:W-:Y:S02]  /*0950*/  USHF.L.U32 UR9, UR8, 0xb, URZ ;  /* 0x0000000b08097899 */ /* 0x000fe400080006ff */
[----:B------:R-:W-:Y:S02]  /*0960*/  USHF.L.U32 UR8, UR8, 0x1, URZ ;  /* 0x0000000108087899 */ /* 0x000fe400080006ff */
[----:B--2---:R-:W-:Y:S02]  /*0970*/  ULEA UR6, UR6, UR5, 0x18 ;  /* 0x0000000506067291 */ /* 0x004fe4000f8ec0ff */
[----:B------:R-:W-:-:S04]  /*0980*/  UIADD3 UR4, UPT, UPT, -UR4, 0x100000, URZ ;  /* 0x0010000004047890 */ /* 0x000fc8000fffe1ff */
[----:B------:R-:W-:Y:S02]  /*0990*/  USHF.L.U32 UR5, UR4, 0xb, URZ ;  /* 0x0000000b04057899 */ /* 0x000fe400080006ff */
[----:B------:R-:W-:Y:S01]  /*09a0*/  USHF.L.U32 UR4, UR4, 0x1, URZ ;  /* 0x0000000104047899 */ /* 0x000fe200080006ff */
[----:B------:R-:W2:Y:S03]  /*09b0*/  FENCE.VIEW.ASYNC.S ;  /* 0x00000000000073c6 */ /* 0x000ea60000000000 */
[----:B--2---:R3:W2:Y:S08]  /*09c0*/  SYNCS.EXCH.64 URZ, [UR6+0x50], UR8 ;  /* 0x0000500806ff75b2 */ /* 0x0046b00008000100 */
[----:B------:R3:W1:Y:S01]  /*09d0*/  SYNCS.EXCH.64 URZ, [UR6+0x60], UR4 ;  /* 0x0000600406ff75b2 */ /* 0x0006620008000100 */
[----:B------:R3:W1:Y:S01]  /*09e0*/  SYNCS.EXCH.64 URZ, [UR6+0x58], UR8 ;  /* 0x0000580806ff75b2 */ /* 0x0006620008000100 */
[----:B------:R3:W1:Y:S02]  /*09f0*/  SYNCS.EXCH.64 URZ, [UR6+0x68], UR4 ;  /* 0x0000680406ff75b2 */ /* 0x0006640008000100 */
[----:B---3--:R-:W-:Y:S01]  /*0a00*/  NOP ;  /* 0x0000000000007918 */ /* 0x008fe20000000000 */
.L_x_12:
[----:B------:R-:W3:Y:S01]  /*0a10*/  SHFL.IDX PT, R2, R98, RZ, 0x1f ;  /* 0x00001fff62027589 */ /* 0x000ee200000e0000 */
[----:B------:R-:W-:Y:S01]  /*0a20*/  NOP ;  /* 0x0000000000007918 */ /* 0x000fe20000000000 */
[----:B---3--:R-:W-:-:S13]  /*0a30*/  ISETP.NE.AND P0, PT, R2, 0x5, PT ;  /* 0x000000050200780c */ /* 0x008fda0003f05270 */
[----:B------:R-:W-:Y:S05]  /*0a40*/  @P0 BRA `(.L_x_13) ;  /* 0x0000000000580947 */ /* 0x000fea0003800000 */
[----:B--2---:R-:W2:Y:S01]  /*0a50*/  S2UR UR4, SR_CgaCtaId ;  /* 0x00000000000479c3 */ /* 0x004ea20000008800 */
        /* <DEDUP_REMOVED lines=12> */
[----:B--2---:R3:W2:Y:S01]  /*0b20*/  SYNCS.EXCH.64 URZ, [UR4+0x70], UR8 ;  /* 0x0000700804ff75b2 */ /* 0x0046a20008000100 */
[----:B------:R3:W1:Y:S01]  /*0b30*/  SYNCS.EXCH.64 URZ, [UR4+0x90], UR6 ;  /* 0x0000900604ff75b2 */ /* 0x0006620008000100 */
[----:B------:R3:W1:Y:S01]  /*0b40*/  SYNCS.EXCH.64 URZ, [UR4+0x78], UR8 ;  /* 0x0000780804ff75b2 */ /* 0x0006620008000100 */
[----:B------:R3:W1:Y:S01]  /*0b50*/  SYNCS.EXCH.64 URZ, [UR4+0x98], UR6 ;  /* 0x0000980604ff75b2 */ /* 0x0006620008000100 */
[----:B------:R3:W1:Y:S01]  /*0b60*/  SYNCS.EXCH.64 URZ, [UR4+0x80], UR8 ;  /* 0x0000800804ff75b2 */ /* 0x0006620008000100 */
[----:B------:R3:W1:Y:S01]  /*0b70*/  SYNCS.EXCH.64 URZ, [UR4+0xa0], UR6 ;  /* 0x0000a00604ff75b2 */ /* 0x0006620008000100 */
[----:B------:R3:W1:Y:S01]  /*0b80*/  SYNCS.EXCH.64 URZ, [UR4+0x88], UR8 ;  /* 0x0000880804ff75b2 */ /* 0x0006620008000100 */
[----:B------:R3:W1:Y:S02]  /*0b90*/  SYNCS.EXCH.64 URZ, [UR4+0xa8], UR6 ;  /* 0x0000a80604ff75b2 */ /* 0x0006640008000100 */
[----:B---3--:R-:W-:Y:S01]  /*0ba0*/  NOP ;  /* 0x0000000000007918 */ /* 0x008fe20000000000 */
.L_x_13:
[----:B------:R-:W3:Y:S01]  /*0bb0*/  SHFL.IDX PT, R2, R98, RZ, 0x1f ;  /* 0x00001fff62027589 */ /* 0x000ee200000e0000 */
[----:B------:R-:W1:Y:S01]  /*0bc0*/  S2UR UR39, SR_CgaCtaId ;  /* 0x00000000002779c3 */ /* 0x000e620000008800 */
[----:B------:R-:W-:Y:S01]  /*0bd0*/  NOP ;  /* 0x0000000000007918 */ /* 0x000fe20000000000 */
[----:B---3--:R-:W-:-:S13]  /*0be0*/  ISETP.NE.AND P0, PT, R2, 0x3, PT ;  /* 0x000000030200780c */ /* 0x008fda0003f05270 */
[----:B-1----:R-:W-:Y:S05]  /*0bf0*/  @P0 BRA `(.L_x_14) ;  /* 0x0000000000340947 */ /* 0x002fea0003800000 */
[----:B--2---:R-:W-:Y:S01]  /*0c00*/  UMOV UR4, 0x400 ;  /* 0x0000040000047882 */ /* 0x004fe20000000000 */
[----:B------:R-:W-:Y:S01]  /*0c10*/  UMOV UR6, 0x20 ;  /* 0x0000002000067882 */ /* 0x000fe20000000000 */
[----:B------:R-:W-:Y:S02]  /*0c20*/  ULEA UR4, UR39, UR4, 0x18 ;  /* 0x0000000427047291 */ /* 0x000fe4000f8ec0ff */
[----:B------:R-:W-:-:S04]  /*0c30*/  UIADD3 UR6, UPT, UPT, -UR6, 0x100000, URZ ;  /* 0x0010000006067890 */ /* 0x000fc8000fffe1ff */
[----:B------:R-:W-:Y:S02]  /*0c40*/  USHF.L.U32 UR7, UR6, 0xb, URZ ;  /* 0x0000000b06077899 */ /* 0x000fe400080006ff */
[----:B------:R-:W-:Y:S01]  /*0c50*/  USHF.L.U32 UR6, UR6, 0x1, URZ ;  /* 0x0000000106067899 */ /* 0x000fe200080006ff */
[----:B------:R-:W-:Y:S01]  /*0c60*/  ELECT P0, URZ, PT ;  /* 0x0000000000ff782f */ /* 0x000fe20003800000 */
[----:B------:R-:W1:Y:S10]  /*0c70*/  FENCE.VIEW.ASYNC.S ;  /* 0x00000000000073c6 */ /* 0x000e740000000000 */
[----:B-1----:R1:W3:Y:S01]  /*0c80*/  SYNCS.EXCH.64 URZ, [UR4+0xb0], UR6 ;  /* 0x0000b00604ff75b2 */ /* 0x0022e20008000100 */
[----:B------:R1:W2:Y:S01]  /*0c90*/  SYNCS.EXCH.64 URZ, [UR4+0xc0], UR6 ;  /* 0x0000c00604ff75b2 */ /* 0x0002a20008000100 */
[----:B------:R1:W1:Y:S01]  /*0ca0*/  SYNCS.EXCH.64 URZ, [UR4+0xb8], UR6 ;  /* 0x0000b80604ff75b2 */ /* 0x0002620008000100 */
[----:B------:R1:W1:Y:S01]  /*0cb0*/  SYNCS.EXCH.64 URZ, [UR4+0xc8], UR6 ;  /* 0x0000c80604ff75b2 */ /* 0x0002620008000100 */
[----:B------:R-:W-:Y:S01]  /*0cc0*/  NOP ;  /* 0x0000000000007918 */ /* 0x000fe20000000000 */
.L_x_14:
[----:B-12---:R-:W1:Y:S01]  /*0cd0*/  LDCU UR4, c[0x0][0x36c] ;  /* 0x00006d80ff0477ac */ /* 0x006e620008000800 */
[----:B------:R-:W-:Y:S01]  /*0ce0*/  ISETP.NE.OR P4, PT, R0, 0x2, !P4 ;  /* 0x000000020000780c */ /* 0x000fe20006785670 */
[----:B------:R-:W-:Y:S01]  /*0cf0*/  NOP ;  /* 0x0000000000007918 */ /* 0x000fe20000000000 */
[----:B------:R-:W-:Y:S01]  /*0d00*/  LOP3.LUT R0, R106, 0x1f, RZ, 0xc0, !PT ;  /* 0x0000001f6a007812 */ /* 0x000fe200078ec0ff */
[----:B------:R-:W-:Y:S02]  /*0d10*/  UISETP.NE.AND UP4, UPT, UR18, URZ, UPT ;  /* 0x000000ff1200728c */ /* 0x000fe4000bf85270 */
[----:B-1----:R-:W-:-:S09]  /*0d20*/  UISETP.EQ.U32.AND UP6, UPT, UR4, 0x1, UPT ;  /* 0x000000010400788c */ /* 0x002fd2000bfc2070 */
[----:B------:R-:W-:Y:S05]  /*0d30*/  BRA.U !UP6, `(.L_x_15) ;  /* 0x000000010e087547 */ /* 0x000fea000b800000 */
[----:B---34-:R-:W-:Y:S01]  /*0d40*/  UCGABAR_ARV ;  /* 0x00000000000079c7 */ /* 0x018fe20008000000 */
[----:B------:R-:W-:Y:S05]  /*0d50*/  BRA `(.L_x_16) ;  /* 0x0000000000047947 */ /* 0x000fea0003800000 */
.L_x_15:
[----:B---34-:R-:W-:Y:S01]  /*0d60*/  NOP ;  /* 0x0000000000007918 */ /* 0x018fe20000000000 */
.L_x_16:
[----:B------:R-:W1:Y:S01]  /*0d70*/  S2UR UR46, SR_CTAID.X ;  /* 0x00000000002e79c3 */ /* 0x000e620000002500 */
[----:B------:R-:W-:-:S05]  /*0d80*/  CS2R.32 R100, SR_CgaSize ;  /* 0x0000000000647805 */ /* 0x000fca0000008a00 */
[----:B------:R-:W-:-:S05]  /*0d90*/  IMAD R100, R100, -0xa0, RZ ;  /* 0xffffff6064647824 */ /* 0x000fca00078e02ff */
[----:B------:R-:W-:-:S14]  /*0da0*/  R2UR UR5, R100 ;  /* 0x00000000640572ca */ /* 0x000fdc00000e0000 */
[----:B------:R-:W2:Y:S01]  /*0db0*/  LDCU UR5, c[0x0][UR5+0x2b0] ;  /* 0x00005600050577ac */ /* 0x000ea20008000800 */
[----:B------:R-:W-:-:S05]  /*0dc0*/  CS2R.32 R100, SR_CgaSize ;  /* 0x0000000000647805 */ /* 0x000fca0000008a00 */
[----:B------:R-:W-:-:S05]  /*0dd0*/  IMAD R100, R100, -0xa0, RZ ;  /* 0xffffff6064647824 */ /* 0x000fca00078e02ff */
[----:B------:R-:W-:-:S14]  /*0de0*/  R2UR UR4, R100 ;  /* 0x00000000640472ca */ /* 0x000fdc00000e0000 */
[----:B------:R-:W3:Y:S01]  /*0df0*/  LDCU UR4, c[0x0][UR4+0x2b4] ;  /* 0x00005680040477ac */ /* 0x000ee20008000800 */
[----:B------:R-:W4:Y:S01]  /*0e00*/  S2UR UR48, SR_CTAID.Y ;  /* 0x00000000003079c3 */ /* 0x000f220000002600 */
[----:B------:R-:W-:-:S05]  /*0e10*/  CS2R.32 R100, SR_CgaSize ;  /* 0x0000000000647805 */ /* 0x000fca0000008a00 */
[----:B------:R-:W-:-:S05]  /*0e20*/  IMAD R100, R100, -0xa0, RZ ;  /* 0xffffff6064647824 */ /* 0x000fca00078e02ff */
[----:B------:R-:W-:-:S14]  /*0e30*/  R2UR UR7, R100 ;  /* 0x00000000640772ca */ /* 0x000fdc00000e0000 */
[----:B------:R-:W3:Y:S01]  /*0e40*/  LDCU UR7, c[0x0][UR7+0x2a0] ;  /* 0x00005400070777ac */ /* 0x000ee20008000800 */
[----:B------:R-:W-:-:S05]  /*0e50*/  CS2R.32 R100, SR_CgaSize ;  /* 0x0000000000647805 */ /* 0x000fca0000008a00 */
[----:B------:R-:W-:-:S05]  /*0e60*/  IMAD R100, R100, -0xa0, RZ ;  /* 0xffffff6064647824 */ /* 0x000fca00078e02ff */
[----:B------:R-:W-:-:S14]  /*0e70*/  R2UR UR8, R100 ;  /* 0x00000000640872ca */ /* 0x000fdc00000e0000 */
[----:B------:R-:W3:Y:S01]  /*0e80*/  LDCU UR8, c[0x0][UR8+0x2a4] ;  /* 0x00005480080877ac */ /* 0x000ee20008000800 */
[----:B------:R-:W3:Y:S01]  /*0e90*/  LDCU UR19, c[0x0][0xb24] ;  /* 0x00016480ff1377ac */ /* 0x000ee20008000800 */
[----:B------:R-:W3:Y:S01]  /*0ea0*/  LDCU UR45, c[0x0][0xb24] ;  /* 0x00016480ff2d77ac */ /* 0x000ee20008000800 */
[----:B-1----:R-:W-:Y:S01]  /*0eb0*/  I2FP.F32.U32 R3, UR46 ;  /* 0x0000002e00037c45 */ /* 0x002fe20008201000 */
[----:B------:R-:W1:Y:S04]  /*0ec0*/  LDCU UR22, c[0x0][0xb30] ;  /* 0x00016600ff1677ac */ /* 0x000e680008000800 */
[----:B--2---:R-:W-:Y:S01]  /*0ed0*/  FMUL R3, R3, UR5 ;  /* 0x0000000503037c20 */ /* 0x004fe20008400000 */
[----:B----4-:R-:W-:-:S05]  /*0ee0*/  I2FP.F32.U32 R2, UR48 ;  /* 0x0000003000027c45 */ /* 0x010fca0008201000 */
[----:B------:R-:W2:Y:S01]  /*0ef0*/  F2I.U32.TRUNC.NTZ R3, R3 ;  /* 0x0000000300037305 */ /* 0x000ea2000020f000 */
[----:B---3--:R-:W-:Y:S01]  /*0f00*/  FMUL R2, R2, UR4 ;  /* 0x0000000402027c20 */ /* 0x008fe20008400000 */
[----:B------:R-:W-:-:S04]  /*0f10*/  ULOP3.LUT UR4, UR39, 0x1, URZ, 0xc0, !UPT ;  /* 0x0000000127047892 */ /* 0x000fc8000f8ec0ff */
[----:B------:R-:W-:Y:S02]  /*0f20*/  UISETP.NE.U32.AND UP0, UPT, UR4, 0x1, UPT ;  /* 0x000000010400788c */ /* 0x000fe4000bf05070 */
[----:B------:R-:W3:Y:S02]  /*0f30*/  F2I.U32.TRUNC.NTZ R2, R2 ;  /* 0x0000000200027305 */ /* 0x000ee4000020f000 */
[----:B------:R-:W-:Y:S01]  /*0f40*/  USEL UR29, URZ, 0xa00, UP0 ;  /* 0x00000a00ff1d7887 */ /* 0x000fe20008000000 */
[----:B--2---:R-:W-:Y:S02]  /*0f50*/  R2UR UR5, R3 ;  /* 0x00000000030572ca */ /* 0x004fe400000e0000 */
[----:B---3--:R-:W-:Y:S02]  /*0f60*/  R2UR UR6, R2 ;  /* 0x00000000020672ca */ /* 0x008fe400000e0000 */
[----:B------:R-:W-:-:S09]  /*0f70*/  PRMT R2, RZ, 0x7610, R2 ;  /* 0x00007610ff027816 */ /* 0x000fd20000000002 */
[----:B------:R-:W-:-:S04]  /*0f80*/  UIADD3 UR5, UPT, UPT, -UR5, URZ, URZ ;  /* 0x000000ff05057290 */ /* 0x000fc8000fffe1ff */
[----:B------:R-:W-:Y:S02]  /*0f90*/  UIMAD UR5, UR7, UR5, UR46 ;  /* 0x00000005070572a4 */ /* 0x000fe4000f8e022e */
[----:B------:R-:W-:-:S04]  /*0fa0*/  UIADD3 UR4, UPT, UPT, -UR6, URZ, URZ ;  /* 0x000000ff06047290 */ /* 0x000fc8000fffe1ff */
[----:B------:R-:W-:Y:S01]  /*0fb0*/  IMAD.U32 R100, RZ, RZ, UR5 ;  /* 0x00000005ff647e24 */ /* 0x000fe2000f8e00ff */
[----:B------:R-:W-:-:S06]  /*0fc0*/  UIMAD UR4, UR8, UR4, UR48 ;  /* 0x00000004080472a4 */ /* 0x000fcc000f8e0230 */
[----:B------:R-:W-:Y:S01]  /*0fd0*/  IMAD.U32 R99, RZ, RZ, UR4 ;  /* 0x00000004ff637e24 */ /* 0x000fe2000f8e00ff */
[----:B-1----:R-:W-:Y:S06]  /*0fe0*/  BRA.U UP4, `(.L_x_17) ;  /* 0x00000001042c7547 */ /* 0x002fec000b800000 */
[----:B------:R-:W-:Y:S02]  /*0ff0*/  R2UR UR4, R99 ;  /* 0x00000000630472ca */ /* 0x000fe400000e0000 */
[----:B------:R-:W-:-:S11]  /*1000*/  R2UR UR6, R100 ;  /* 0x00000000640672ca */ /* 0x000fd600000e0000 */
[----:B------:R-:W-:-:S04]  /*1010*/  UISETP.NE.AND UP0, UPT, UR4, URZ, UPT ;  /* 0x000000ff0400728c */ /* 0x000fc8000bf05270 */
[----:B------:R-:W-:-:S04]  /*1020*/  UISETP.EQ.OR UP0, UPT, UR6, URZ, !UP0 ;  /* 0x000000ff0600728c */ /* 0x000fc8000c702670 */
[----:B------:R-:W-:Y:S02]  /*1030*/  USEL UR5, URZ, 0x1, !UP0 ;  /* 0x00000001ff057887 */ /* 0x000fe4000c000000 */
[----:B------:R-:W-:-:S04]  /*1040*/  UISETP.NE.AND UP0, UPT, UR4, URZ, UPT ;  /* 0x000000ff0400728c */ /* 0x000fc8000bf05270 */
[----:B------:R-:W-:Y:S02]  /*1050*/  USEL UR4, URZ, 0x2, UP0 ;  /* 0x00000002ff047887 */ /* 0x000fe40008000000 */
[----:B------:R-:W-:-:S04]  /*1060*/  UISETP.NE.AND UP0, UPT, UR6, 0x1, UPT ;  /* 0x000000010600788c */ /* 0x000fc8000bf05270 */
[----:B------:R-:W-:-:S04]  /*1070*/  USEL UR4, UR4, 0x2, UP0 ;  /* 0x0000000204047887 */ /* 0x000fc80008000000 */
[----:B------:R-:W-:-:S06]  /*1080*/  UIADD3 UR4, UPT, UPT, UR5, UR4, URZ ;  /* 0x0000000405047290 */ /* 0x000fcc000fffe0ff */
[----:B------:R-:W-:-:S07]  /*1090*/  IMAD.U32 R2, RZ, RZ, UR4 ;  /* 0x00000004ff027e24 */ /* 0x000fce000f8e00ff */
.L_x_17:
[----:B------:R-:W1:Y:S01]  /*10a0*/  S2UR UR60, SR_CTAID.Z ;  /* 0x00000000003c79c3 */ /* 0x000e620000002700 */
[----:B------:R-:W-:-:S09]  /*10b0*/  UISETP.GE.AND UP0, UPT, UR19, 0x1, UPT ;  /* 0x000000011300788c */ /* 0x000fd2000bf06270 */
[----:B------:R-:W-:Y:S05]  /*10c0*/  BRA.U !UP0, `(.L_x_18) ;  /* 0x0000000108d07547 */ /* 0x000fea000b800000 */
[----:B------:R-:W2:Y:S01]  /*10d0*/  LDCU UR20, c[0x0][0xb0c] ;  /* 0x00016180ff1477ac */ /* 0x000ea20008000800 */
[----:B------:R-:W3:Y:S01]  /*10e0*/  LDCU.128 UR12, c[0x0][0xb10] ;  /* 0x00016200ff0c77ac */ /* 0x000ee20008000c00 */
[----:B------:R-:W4:Y:S01]  /*10f0*/  LDCU UR6, c[0x0][0x370] ;  /* 0x00006e00ff0677ac */ /* 0x000f220008000800 */
[----:B------:R-:W1:Y:S01]  /*1100*/  LDCU UR7, c[0x0][0x374] ;  /* 0x00006e80ff0777ac */ /* 0x000e620008000800 */
[----:B------:R-:W1:Y:S01]  /*1110*/  LDCU UR21, c[0x0][0xb20] ;  /* 0x00016400ff1577ac */ /* 0x000e620008000800 */
[----:B--2---:R-:W-:Y:S02]  /*1120*/  UISETP.NE.AND UP0, UPT, UR20, 0x1, UPT ;  /* 0x000000011400788c */ /* 0x004fe4000bf05270 */
[----:B---3--:R-:W-:Y:S01]  /*1130*/  UIMAD.WIDE.U32 UR4, UR46, UR12, URZ ;  /* 0x0000000c2e0472a5 */ /* 0x008fe2000f8e00ff */
[----:B------:R-:W2:Y:S01]  /*1140*/  LDCU.64 UR8, c[0x0][0xb28] ;  /* 0x00016500ff0877ac */ /* 0x000ea20008000a00 */
[----:B----4-:R-:W-:Y:S02]  /*1150*/  UIMAD.WIDE.U32 UR10, UR6, UR12, URZ ;  /* 0x0000000c060a72a5 */ /* 0x010fe4000f8e00ff */
[----:B------:R-:W-:-:S02]  /*1160*/  USHF.R.U32.HI UR5, URZ, UR13, UR5 ;  /* 0x0000000dff057299 */ /* 0x000fc40008011605 */
[----:B------:R-:W-:Y:S02]  /*1170*/  UISETP.NE.AND UP1, UPT, UR19, 0x1, UPT ;  /* 0x000000011300788c */ /* 0x000fe4000bf25270 */
[----:B------:R-:W-:Y:S01]  /*1180*/  USEL UR5, UR46, UR5, !UP0 ;  /* 0x000000052e057287 */ /* 0x000fe2000c000000 */
[----:B------:R-:W-:Y:S01]  /*1190*/  UMOV UR10, UR11 ;  /* 0x0000000b000a7c82 */ /* 0x000fe20008000000 */
[----:B------:R-:W-:Y:S02]  /*11a0*/  UIMAD.WIDE.U32 UR16, UR48, UR15, URZ ;  /* 0x0000000f301072a5 */ /* 0x000fe4000f8e00ff */
[----:B------:R-:W-:Y:S02]  /*11b0*/  @UP0 USHF.R.U32.HI UR6, URZ, UR13, UR10 ;  /* 0x0000000dff060299 */ /* 0x000fe4000801160a */
[----:B------:R-:W-:Y:S02]  /*11c0*/  UISETP.NE.AND UP0, UPT, UR14, 0x1, UPT ;  /* 0x000000010e00788c */ /* 0x000fe4000bf05270 */
[----:B-1----:R-:W-:-:S02]  /*11d0*/  UIMAD.WIDE.U32 UR10, UR7, UR15, URZ ;  /* 0x0000000f070a72a5 */ /* 0x002fc4000f8e00ff */
[----:B--2---:R-:W-:Y:S01]  /*11e0*/  UIMAD.WIDE.U32 UR12, UR6, UR8, URZ ;  /* 0x00000008060c72a5 */ /* 0x004fe2000f8e00ff */
[----:B------:R-:W-:Y:S02]  /*11f0*/  UMOV UR4, UR17 ;  /* 0x0000001100047c82 */ /* 0x000fe40008000000 */
[----:B------:R-:W-:Y:S02]  /*1200*/  USHF.R.U32.HI UR4, URZ, UR21, UR4 ;  /* 0x00000015ff047299 */ /* 0x000fe40008011604 */
[----:B------:R-:W-:Y:S02]  /*1210*/  UMOV UR10, UR11 ;  /* 0x0000000b000a7c82 */ /* 0x000fe40008000000 */
[----:B------:R-:W-:Y:S01]  /*1220*/  UMOV UR12, UR13 ;  /* 0x0000000d000c7c82 */ /* 0x000fe20008000000 */
[----:B------:R-:W-:Y:S02]  /*1230*/  @UP0 USHF.R.U32.HI UR7, URZ, UR21, UR10 ;  /* 0x00000015ff070299 */ /* 0x000fe4000801160a */
[----:B------:R-:W-:-:S02]  /*1240*/  USEL UR4, UR48, UR4, !UP0 ;  /* 0x0000000430047287 */ /* 0x000fc4000c000000 */
[----:B------:R-:W-:Y:S02]  /*1250*/  UIMAD.WIDE.U32 UR10, UR7, UR8, URZ ;  /* 0x00000008070a72a5 */ /* 0x000fe4000f8e00ff */
[----:B------:R-:W-:Y:S02]  /*1260*/  @UP1 USHF.R.U32.HI UR6, URZ, UR9, UR12 ;  /* 0x00000009ff061299 */ /* 0x000fe4000801160c */
[----:B------:R-:W-:-:S03]  /*1270*/  UIMAD.WIDE.U32 UR12, UR4, UR8, URZ ;  /* 0x00000008040c72a5 */ /* 0x000fc6000f8e00ff */
[----:B------:R-:W-:Y:S02]  /*1280*/  UMOV UR10, UR11 ;  /* 0x0000000b000a7c82 */ /* 0x000fe40008000000 */
[----:B------:R-:W-:Y:S02]  /*1290*/  @UP1 USHF.R.U32.HI UR7, URZ, UR9, UR10 ;  /* 0x00000009ff071299 */ /* 0x000fe4000801160a */
[----:B------:R-:W-:Y:S02]  /*12a0*/  UIMAD UR10, UR6, UR19, URZ ;  /* 0x00000013060a72a4 */ /* 0x000fe4000f8e02ff */
[----:B------:R-:W-:-:S04]  /*12b0*/  UIMAD UR7, UR7, UR19, URZ ;  /* 0x00000013070772a4 */ /* 0x000fc8000f8e02ff */
[----:B------:R-:W-:-:S03]  /*12c0*/  UISETP.GE.AND UP0, UPT, UR4, UR7, UPT ;  /* 0x000000070400728c */ /* 0x000fc6000bf06270 */
[----:B------:R-:W-:Y:S01]  /*12d0*/  UMOV UR7, UR13 ;  /* 0x0000000d00077c82 */ /* 0x000fe20008000000 */
[----:B------:R-:W-:Y:S02]  /*12e0*/  UISETP.GE.OR UP0, UPT, UR5, UR10, UP0 ;  /* 0x0000000a0500728c */ /* 0x000fe40008706670 */
[----:B------:R-:W-:Y:S02]  /*12f0*/  UIMAD.WIDE.U32 UR10, UR5, UR8, URZ ;  /* 0x00000008050a72a5 */ /* 0x000fe4000f8e00ff */
[----:B------:R-:W-:Y:S02]  /*1300*/  USHF.R.U32.HI UR7, URZ, UR9, UR7 ;  /* 0x00000009ff077299 */ /* 0x000fe40008011607 */
[----:B------:R-:W-:Y:S02]  /*1310*/  UIADD3 UR10, UPT, UPT, -UR4, URZ, URZ ;  /* 0x000000ff040a7290 */ /* 0x000fe4000fffe1ff */
[----:B------:R-:W-:Y:S02]  /*1320*/  USEL UR7, UR4, UR7, !UP1 ;  /* 0x0000000704077287 */ /* 0x000fe4000c800000 */
[----:B------:R-:W-:Y:S01]  /*1330*/  UIMAD UR10, UR14, UR10, UR48 ;  /* 0x0000000a0e0a72a4 */ /* 0x000fe2000f8e0230 */
[----:B------:R-:W-:Y:S01]  /*1340*/  @!UP0 UMOV UR8, UR11 ;  /* 0x0000000b00088c82 */ /* 0x000fe20008000000 */
[----:B------:R-:W-:-:S02]  /*1350*/  UIADD3 UR11, UPT, UPT, -UR5, URZ, URZ ;  /* 0x000000ff050b7290 */ /* 0x000fc4000fffe1ff */
[----:B------:R-:W-:Y:S02]  /*1360*/  @!UP0 USHF.R.U32.HI UR8, URZ, UR9, UR8 ;  /* 0x00000009ff088299 */ /* 0x000fe40008011608 */
[----:B------:R-:W-:Y:S02]  /*1370*/  UIADD3 UR9, UPT, UPT, -UR7, URZ, URZ ;  /* 0x000000ff07097290 */ /* 0x000fe4000fffe1ff */
[----:B------:R-:W-:Y:S02]  /*1380*/  @!UP0 USEL UR8, UR5, UR8, !UP1 ;  /* 0x0000000805088287 */ /* 0x000fe4000c800000 */
[----:B------:R-:W-:Y:S02]  /*1390*/  UIMAD UR9, UR19, UR9, UR4 ;  /* 0x00000009130972a4 */ /* 0x000fe4000f8e0204 */
[----:B------:R-:W-:Y:S02]  /*13a0*/  @!UP0 UIADD3 UR7, UPT, UPT, UR7, -UR8, URZ ;  /* 0x8000000807078290 */ /* 0x000fe4000fffe0ff */
[----:B------:R-:W-:-:S02]  /*13b0*/  @!UP0 UIMAD UR6, UR9, UR6, UR8 ;  /* 0x00000006090682a4 */ /* 0x000fc4000f8e0208 */
[----:B------:R-:W-:Y:S02]  /*13c0*/  @!UP0 UIMAD UR4, UR7, UR19, UR5 ;  /* 0x00000013070482a4 */ /* 0x000fe4000f8e0205 */
[----:B------:R-:W-:Y:S02]  /*13d0*/  UIMAD UR46, UR20, UR11, UR46 ;  /* 0x0000000b142e72a4 */ /* 0x000fe4000f8e022e */
[----:B------:R-:W-:Y:S01]  /*13e0*/  UIMAD UR48, UR4, UR14, UR10 ;  /* 0x0000000e043072a4 */ /* 0x000fe2000f8e020a */
[----:B------:R-:W-:Y:S02]  /*13f0*/  @!UP0 UMOV UR5, UR6 ;  /* 0x0000000600058c82 */ /* 0x000fe40008000000 */
[----:B------:R-:W-:-:S12]  /*1400*/  UIMAD UR46, UR5, UR20, UR46 ;  /* 0x00000014052e72a4 */ /* 0x000fd8000f8e022e */
.L_x_18:
[----:B------:R-:W-:-:S09]  /*1410*/  UISETP.NE.AND UP0, UPT, UR22, 0x1, UPT ;  /* 0x000000011600788c */ /* 0x000fd2000bf05270 */
[----:B------:R-:W-:Y:S05]  /*1420*/  BRA.U UP0, `(.L_x_19) ;  /* 0x0000000100407547 */ /* 0x000fea000b800000 */
[----:B------:R-:W2:Y:S01]  /*1430*/  LDCU.128 UR8, c[0x0][0xb10] ;  /* 0x00016200ff0877ac */ /* 0x000ea20008000c00 */
[----:B------:R-:W3:Y:S01]  /*1440*/  LDCU UR12, c[0x0][0xb0c] ;  /* 0x00016180ff0c77ac */ /* 0x000ee20008000800 */
[----:B------:R-:W4:Y:S01]  /*1450*/  LDCU UR13, c[0x0][0xb20] ;  /* 0x00016400ff0d77ac */ /* 0x000f220008000800 */
[----:B--2---:R-:W-:Y:S02]  /*1460*/  UIMAD.WIDE.U32 UR4, UR46, UR8, URZ ;  /* 0x000000082e0472a5 */ /* 0x004fe4000f8e00ff */
[----:B------:R-:W-:Y:S02]  /*1470*/  UIMAD.WIDE.U32 UR6, UR48, UR11, URZ ;  /* 0x0000000b300672a5 */ /* 0x000fe4000f8e00ff */
[----:B---3--:R-:W-:Y:S02]  /*1480*/  UISETP.NE.AND UP0, UPT, UR12, 0x1, UPT ;  /* 0x000000010c00788c */ /* 0x008fe4000bf05270 */
[----:B------:R-:W-:-:S03]  /*1490*/  USHF.R.U32.HI UR5, URZ, UR9, UR5 ;  /* 0x00000009ff057299 */ /* 0x000fc60008011605 */
[----:B------:R-:W-:Y:S01]  /*14a0*/  UMOV UR4, UR7 ;  /* 0x0000000700047c82 */ /* 0x000fe20008000000 */
[----:B------:R-:W-:Y:S02]  /*14b0*/  USEL UR5, UR46, UR5, !UP0 ;  /* 0x000000052e057287 */ /* 0x000fe4000c000000 */
[----:B------:R-:W-:Y:S02]  /*14c0*/  UISETP.NE.AND UP0, UPT, UR10, 0x1, UPT ;  /* 0x000000010a00788c */ /* 0x000fe4000bf05270 */
[----:B----4-:R-:W-:-:S04]  /*14d0*/  USHF.R.U32.HI UR4, URZ, UR13, UR4 ;  /* 0x0000000dff047299 */ /* 0x010fc80008011604 */
[----:B------:R-:W-:-:S04]  /*14e0*/  USEL UR4, UR48, UR4, !UP0 ;  /* 0x0000000430047287 */ /* 0x000fc8000c000000 */
[----:B------:R-:W-:Y:S02]  /*14f0*/  UIADD3 UR6, UPT, UPT, UR5, -UR4, URZ ;  /* 0x8000000405067290 */ /* 0x000fe4000fffe0ff */
[----:B------:R-:W-:Y:S02]  /*1500*/  UIADD3 UR4, UPT, UPT, -UR5, UR4, URZ ;  /* 0x0000000405047290 */ /* 0x000fe4000fffe1ff */
[----:B------:R-:W-:Y:S02]  /*1510*/  UIMAD UR48, UR6, UR10, UR48 ;  /* 0x0000000a063072a4 */ /* 0x000fe4000f8e0230 */
[----:B------:R-:W-:-:S12]  /*1520*/  UIMAD UR46, UR4, UR12, UR46 ;  /* 0x0000000c042e72a4 */ /* 0x000fd8000f8e022e */
.L_x_19:
[----:B------:R-:W-:Y:S01]  /*1530*/  UISETP.NE.AND UP0, UPT, UR18, 0x2, UPT ;  /* 0x000000021200788c */ /* 0x000fe2000bf05270 */
[----:B------:R-:W-:Y:S09]  /*1540*/  BRA.U !UP6, `(.L_x_20) ;  /* 0x000000010e0c7547 */ /* 0x000ff2000b800000 */
[----:B------:R-:W-:Y:S01]  /*1550*/  UCGABAR_WAIT ;  /* 0x0000000000007dc7 */ /* 0x000fe20008000000 */
[----:B------:R-:W-:Y:S01]  /*1560*/  CCTL.IVALL ;  /* 0x00000000ff00798f */ /* 0x000fe20002000000 */
[----:B------:R-:W-:Y:S05]  /*1570*/  BRA `(.L_x_21) ;  /* 0x0000000000047947 */ /* 0x000fea0003800000 */
.L_x_20:
[----:B------:R-:W-:Y:S06]  /*1580*/  BAR.SYNC.DEFER_BLOCKING 0x0 ;  /* 0x0000000000007b1d */ /* 0x000fec0000010000 */
.L_x_21:
[----:B------:R-:W-:Y:S05]  /*1590*/  BRA.U UP0, `(.L_x_22) ;  /* 0x0000001500b07547 */ /* 0x000fea000b800000 */
[----:B------:R-:W2:Y:S01]  /*15a0*/  LDCU UR6, c[0x0][0x38c] ;  /* 0x00007180ff0677ac */ /* 0x000ea20008000800 */
[----:B------:R-:W-:Y:S01]  /*15b0*/  PLOP3.LUT P2, PT, PT, PT, UP3, 0x80, 0x8 ;  /* 0x000000000008781c */ /* 0x000fe20003f4f038 */
[----:B------:R-:W-:Y:S01]  /*15c0*/  IMAD.MOV.U32 R12, RZ, RZ, 0x1 ;  /* 0x00000001ff0c7424 */ /* 0x000fe200078e00ff */
[----:B------:R-:W-:Y:S01]  /*15d0*/  ISETP.EQ.OR P3, PT, R0, RZ, P4 ;  /* 0x000000ff0000720c */ /* 0x000fe20002762670 */
[----:B------:R-:W-:Y:S01]  /*15e0*/  UISETP.NE.AND UP1, UPT, UR18, URZ, UPT ;  /* 0x000000ff1200728c */ /* 0x000fe2000bf25270 */
[----:B------:R-:W-:Y:S01]  /*15f0*/  PLOP3.LUT P2, PT, P2, PT, PT, 0x8, 0x80 ;  /* 0x000000000080781c */ /* 0x000fe2000174e170 */
[----:B------:R-:W-:Y:S01]  /*1600*/  USEL UR38, URZ, 0x1, UP5 ;  /* 0x00000001ff267887 */ /* 0x000fe2000a800000 */
[----:B------:R-:W-:Y:S01]  /*1610*/  CS2R R10, SRZ ;  /* 0x00000000000a7805 */ /* 0x000fe2000001ff00 */
[----:B------:R-:W-:Y:S01]  /*1620*/  IMAD.MOV.U32 R9, RZ, RZ, RZ ;  /* 0x000000ffff097224 */ /* 0x000fe200078e00ff */
[----:B------:R-:W3:Y:S01]  /*1630*/  LDCU UR62, c[0x0][0x370] ;  /* 0x00006e00ff3e77ac */ /* 0x000ee20008000800 */
[----:B------:R-:W-:Y:S01]  /*1640*/  IMAD.MOV.U32 R8, RZ, RZ, 0x1 ;  /* 0x00000001ff087424 */ /* 0x000fe200078e00ff */
[----:B------:R-:W4:Y:S01]  /*1650*/  LDCU.64 UR54, c[0x0][0x348] ;  /* 0x00006900ff3677ac */ /* 0x000f220008000a00 */
[----:B------:R-:W-:-:S02]  /*1660*/  USHF.R.U32.HI UR66, URZ, 0x6, UR29 ;  /* 0x00000006ff427899 */ /* 0x000fc4000801161d */
[----:B--2---:R-:W-:Y:S02]  /*1670*/  UIADD3 UR5, UPT, UPT, UR6, 0xff, URZ ;  /* 0x000000ff06057890 */ /* 0x004fe4000fffe0ff */
[----:B------:R-:W-:Y:S02]  /*1680*/  UIADD3 UR67, UPT, UPT, UR6, 0x1fe, URZ ;  /* 0x000001fe06437890 */ /* 0x000fe4000fffe0ff */
[----:B------:R-:W-:Y:S01]  /*1690*/  USHF.R.S32.HI UR4, URZ, 0x1f, UR5 ;  /* 0x0000001fff047899 */ /* 0x000fe20008011405 */
[----:B------:R-:W2:Y:S03]  /*16a0*/  LDCU UR61, c[0x0][0x374] ;  /* 0x00006e80ff3d77ac */ /* 0x000ea60008000800 */
[----:B------:R-:W-:Y:S02]  /*16b0*/  ULEA.HI UR4, UR4, UR5, URZ, 0x8 ;  /* 0x0000000504047291 */ /* 0x000fe4000f8f40ff */
[----:B------:R-:W-:-:S02]  /*16c0*/  USEL UR38, UR38, 0x2, UP1 ;  /* 0x0000000226267887 */ /* 0x000fc40008800000 */
[----:B------:R-:W-:Y:S02]  /*16d0*/  USHF.R.S32.HI UR64, URZ, 0x8, UR4 ;  /* 0x00000008ff407899 */ /* 0x000fe40008011404 */
[----:B------:R-:W-:Y:S02]  /*16e0*/  UIADD3 UR4, UPT, UPT, UR6, -0x1, URZ ;  /* 0xffffffff06047890 */ /* 0x000fe4000fffe0ff */
[----:B------:R-:W-:Y:S02]  /*16f0*/  UISETP.LT.U32.AND UP0, UPT, UR64, 0x2, UPT ;  /* 0x000000024000788c */ /* 0x000fe4000bf01070 */
[----:B------:R-:W-:Y:S02]  /*1700*/  UISETP.GE.U32.AND UP2, UPT, UR4, -0x1ff, UPT ;  /* 0xfffffe010400788c */ /* 0x000fe4000bf46070 */
[----:B------:R-:W-:Y:S01]  /*1710*/  USEL UR63, UR64, 0x2, UP0 ;  /* 0x00000002403f7887 */ /* 0x000fe20008000000 */
[----:B------:R-:W-:-:S03]  /*1720*/  UMOV UR23, URZ ;  /* 0x000000ff00177c82 */ /* 0x000fc60008000000 */
[----:B------:R-:W-:Y:S02]  /*1730*/  UIADD3 UR37, UPT, UPT, UR63, -0x1, URZ ;  /* 0xffffffff3f257890 */ /* 0x000fe4000fffe0ff */
[----:B------:R-:W-:-:S03]  /*1740*/  UIADD3 UR65, UPT, UPT, UR64, -UR63, URZ ;  /* 0x8000003f40417290 */ /* 0x000fc6000fffe0ff */
[----:B------:R-:W-:-:S04]  /*1750*/  @UP2 UIADD3 UR37, UPT, UPT, UR63, URZ, URZ ;  /* 0x000000ff3f252290 */ /* 0x000fc8000fffe0ff */
[----:B--234-:R-:W-:-:S12]  /*1760*/  UIADD3 UR37, UPT, UPT, UR37, 0x1, URZ ;  /* 0x0000000125257890 */ /* 0x01cfd8000fffe0ff */
.L_x_46:
[----:B------:R-:W-:Y:S01]  /*1770*/  UISETP.NE.AND UP0, UPT, UR39, URZ, UPT ;  /* 0x000000ff2700728c */ /* 0x000fe2000bf05270 */
[----:B------:R-:W2:Y:S08]  /*1780*/  S2UR UR39, SR_CgaCtaId ;  /* 0x00000000002779c3 */ /* 0x000eb00000008800 */
[----:B---3--:R-:W-:Y:S05]  /*1790*/  BRA.U UP0, `(.L_x_23) ;  /* 0x0000000100347547 */ /* 0x008fea000b800000 */
[----:B------:R-:W3:Y:S01]  /*17a0*/  S2R R0, SR_CgaCtaId ;  /* 0x0000000000007919 */ /* 0x000ee20000008800 */
[----:B------:R-:W-:-:S04]  /*17b0*/  MOV R2, 0x400 ;  /* 0x0000040000027802 */ /* 0x000fc80000000f00 */
[----:B---3--:R-:W-:Y:S02]  /*17c0*/  LEA R0, R0, R2, 0x18 ;  /* 0x0000000200007211 */ /* 0x008fe400078ec0ff */
[----:B------:R-:W-:-:S03]  /*17d0*/  SHF.L.U32 R2, R8, 0x1f, RZ ;  /* 0x0000001f08027819 */ /* 0x000fc600000006ff */
[----:B------:R-:W-:-:S04]  /*17e0*/  IMAD R0, R9, 0x8, R0 ;  /* 0x0000000809007824 */ /* 0x000fc800078e0200 */
[----:B------:R-:W3:Y:S02]  /*17f0*/  SYNCS.PHASECHK.TRANS64.TRYWAIT P0, [R0+URZ+0xc0], R2 ;  /* 0x0000c002000075a7 */ /* 0x000ee400080011ff */
[----:B---3--:R-:W-:Y:S05]  /*1800*/  @!P0 BRA `(.L_x_24) ;  /* 0x0000006400888947 */ /* 0x008fea0003800000 */
.L_x_115:
[----:B------:R-:W-:Y:S01]  /*1810*/  VIADD R9, R9, 0x1 ;  /* 0x0000000109097836 */ /* 0x000fe20000000000 */
[----:B------:R3:W-:Y:S04]  /*1820*/  SYNCS.ARRIVE.TRANS64.A1T0 RZ, [R0+URZ+0xb0], RZ ;  /* 0x0000b0ff00ff79a7 */ /* 0x0007e800081000ff */
[----:B------:R-:W-:-:S04]  /*1830*/  ISETP.NE.AND P0, PT, R9, 0x2, PT ;  /* 0x000000020900780c */ /* 0x000fc80003f05270 */
[----:B------:R-:W-:Y:S02]  /*1840*/  SEL R9, R9, RZ, P0 ;  /* 0x000000ff09097207 */ /* 0x000fe40000000000 */
[----:B---3--:R-:W-:-:S04]  /*1850*/  SEL R0, RZ, 0x1, P0 ;  /* 0x00000001ff007807 */ /* 0x008fc80000000000 */
[----:B------:R-:W-:-:S07]  /*1860*/  LOP3.LUT R8, R8, R0, RZ, 0x3c, !PT ;  /* 0x0000000008087212 */ /* 0x000fce00078e3cff */
.L_x_23:
[----:B------:R-:W-:Y:S01]  /*1870*/  UMOV UR21, 0x400 ;  /* 0x0000040000157882 */ /* 0x000fe20000000000 */
[----:B------:R-:W-:Y:S01]  /*1880*/  SHF.L.U32 R0, R12, 0x1f, RZ ;  /* 0x0000001f0c007819 */ /* 0x000fe200000006ff */
[----:B--2---:R-:W-:Y:S02]  /*1890*/  ULEA UR21, UR39, UR21, 0x18 ;  /* 0x0000001527157291 */ /* 0x004fe4000f8ec0ff */
[----:B------:R-:W-:Y:S02]  /*18a0*/  UISETP.GE.U32.AND UP0, UPT, UR67, 0x1ff, UPT ;  /* 0x000001ff4300788c */ /* 0x000fe4000bf06070 */
[----:B------:R-:W-:Y:S02]  /*18b0*/  ULEA UR4, UR23, UR21, 0x3 ;  /* 0x0000001517047291 */ /* 0x000fe4000f8e18ff */
[----:B------:R-:W-:Y:S02]  /*18c0*/  USHF.L.U32 UR59, UR46, 0x6, URZ ;  /* 0x000000062e3b7899 */ /* 0x000fe400080006ff */
[----:B------:R-:W-:Y:S01]  /*18d0*/  UIMAD UR27, UR48, 0x50, UR66 ;  /* 0x00000050301b78a4 */ /* 0x000fe2000f8e0242 */
[----:B------:R-:W-:-:S04]  /*18e0*/  UMOV UR13, URZ ;  /* 0x000000ff000d7c82 */ /* 0x000fc80008000000 */
[----:B------:R2:W3:Y:S01]  /*18f0*/  SYNCS.PHASECHK.TRANS64.TRYWAIT P1, [UR4+0x10], R0 ;  /* 0x00001000ff0075a7 */ /* 0x0004e20008021104 */
[----:B------:R-:W-:Y:S06]  /*1900*/  BRA.U !UP0, `(.L_x_25) ;  /* 0x0000000508587547 */ /* 0x000fec000b800000 */
[----:B------:R-:W-:Y:S01]  /*1910*/  UMOV UR22, URZ ;  /* 0x000000ff00167c82 */ /* 0x000fe20008000000 */
[----:B------:R-:W-:-:S05]  /*1920*/  UMOV UR6, UR23 ;  /* 0x0000001700067c82 */ /* 0x000fca0008000000 */
.L_x_33:
[----:B------:R-:W-:Y:S01]  /*1930*/  ULEA UR57, UR6, UR21, 0x3 ;  /* 0x0000001506397291 */ /* 0x000fe2000f8e18ff */
[----:B---3--:R-:W-:Y:S01]  /*1940*/  @!P4 MOV R2, 0x12000 ;  /* 0x000120000002c802 */ /* 0x008fe20000000f00 */
[----:B-123--:R-:W-:Y:S10]  /*1950*/  @P1 BRA `(.L_x_26) ;  /* 0x00000000000c1947 */ /* 0x00eff40003800000 */
[----:B------:R-:W-:-:S04]  /*1960*/  SHF.L.U32 R3, R12, 0x1f, RZ ;  /* 0x0000001f0c037819 */ /* 0x000fc800000006ff */
[----:B------:R-:W3:Y:S02]  /*1970*/  SYNCS.PHASECHK.TRANS64.TRYWAIT P0, [UR57+0x10], R3 ;  /* 0x00001003ff0075a7 */ /* 0x000ee40008001139 */
[----:B---3--:R-:W-:Y:S05]  /*1980*/  @!P0 BRA `(.L_x_27) ;  /* 0x00000064003c8947 */ /* 0x008fea0003800000 */
.L_x_26:
[----:B------:R3:W-:Y:S01]  /*1990*/  @!P4 SYNCS.ARRIVE.TRANS64 RZ, [UR57], R2 ;  /* 0x00000002ffffc9a7 */ /* 0x0007e20008000039 */
[----:B------:R-:W-:-:S04]  /*19a0*/  ULOP3.LUT UR4, UR38, 0x2, URZ, 0xfc, !UPT ;  /* 0x0000000226047892 */ /* 0x000fc8000f8efcff */
[----:B------:R-:W-:-:S09]  /*19b0*/  UISETP.NE.AND UP0, UPT, UR4, 0x2, UPT ;  /* 0x000000020400788c */ /* 0x000fd2000bf05270 */
[----:B------:R-:W-:Y:S05]  /*19c0*/  BRA.U UP0, `(.L_x_28) ;  /* 0x0000000100047547 */ /* 0x000fea000b800000 */
[----:B-1----:R-:W-:Y:S05]  /*19d0*/  BPT.TRAP 0x1 ;  /* 0x000000040000795c */ /* 0x002fea0000300000 */
.L_x_28:
[----:B------:R-:W-:Y:S04]  /*19e0*/  BSSY.RECONVERGENT B0, `(.L_x_29) ;  /* 0x0000003000007945 */ /* 0x000fe80003800200 */
[----:B------:R-:W-:Y:S05]  /*19f0*/  @P3 BRA `(.L_x_30) ;  /* 0x0000000000043947 */ /* 0x000fea0003800000 */
[----:B-1----:R-:W-:Y:S05]  /*1a00*/  BPT.TRAP 0x1 ;  /* 0x000000040000795c */ /* 0x002fea0000300000 */
.L_x_30:
[----:B-1----:R-:W-:Y:S05]  /*1a10*/  BSYNC.RECONVERGENT B0 ;  /* 0x0000000000007941 */ /* 0x002fea0003800200 */
.L_x_29:
[----:B------:R-:W-:Y:S01]  /*1a20*/  UIADD3 UR4, UPT, UPT, UR6, 0x1, URZ ;  /* 0x0000000106047890 */ /* 0x000fe2000fffe0ff */
[----:B------:R-:W-:Y:S01]  /*1a30*/  BSSY.RECONVERGENT B0, `(.L_x_31) ;  /* 0x000003e000007945 */ /* 0x000fe20003800200 */
[----:B------:R-:W-:Y:S02]  /*1a40*/  ELECT P0, URZ, PT ;  /* 0x0000000000ff782f */ /* 0x000fe40003800000 */
[----:B------:R-:W-:-:S04]  /*1a50*/  UISETP.NE.AND UP0, UPT, UR4, 0x2, UPT ;  /* 0x000000020400788c */ /* 0x000fc8000bf05270 */
[----:B------:R-:W-:Y:S02]  /*1a60*/  USEL UR5, URZ, 0x1, UP0 ;  /* 0x00000001ff057887 */ /* 0x000fe40008000000 */
[----:B------:R-:W-:-:S04]  /*1a70*/  USEL UR23, UR4, URZ, UP0 ;  /* 0x000000ff04177287 */ /* 0x000fc80008000000 */
[----:B------:R-:W-:Y:S01]  /*1a80*/  ULEA UR4, UR23, UR21, 0x3 ;  /* 0x0000001517047291 */ /* 0x000fe2000f8e18ff */
[----:B------:R-:W-:-:S04]  /*1a90*/  LOP3.LUT R12, R12, UR5, RZ, 0x3c, !PT ;  /* 0x000000050c0c7c12 */ /* 0x000fc8000f8e3cff */
[----:B--2---:R-:W-:-:S04]  /*1aa0*/  SHF.L.U32 R0, R12, 0x1f, RZ ;  /* 0x0000001f0c007819 */ /* 0x004fc800000006ff */
[----:B------:R1:W2:Y:S01]  /*1ab0*/  SYNCS.PHASECHK.TRANS64.TRYWAIT P1, [UR4+0x10], R0 ;  /* 0x00001000ff0075a7 */ /* 0x0002a20008021104 */
[----:B------:R-:W-:Y:S05]  /*1ac0*/  @!P0 BRA `(.L_x_32) ;  /* 0x0000000000d08947 */ /* 0x000fea0003800000 */
[----:B------:R-:W-:Y:S02]  /*1ad0*/  ULEA UR32, UR6, UR21, 0xf ;  /* 0x0000001506207291 */ /* 0x000fe4000f8e78ff */
[----:B------:R-:W-:Y:S02]  /*1ae0*/  UIADD3 UR4, UP1, UPT, UR54, 0x80, URZ ;  /* 0x0000008036047890 */ /* 0x000fe4000ff3e0ff */
[----:B------:R-:W-:Y:S02]  /*1af0*/  UIMAD UR7, UR6, 0x5000, UR29 ;  /* 0x00005000060778a4 */ /* 0x000fe4000f8e021d */
[----:B------:R-:W-:Y:S02]  /*1b00*/  USHF.L.U32 UR58, UR22, 0x8, URZ ;  /* 0x00000008163a7899 */ /* 0x000fe400080006ff */
[----:B------:R-:W-:Y:S02]  /*1b10*/  UIADD3 UR14, UP0, UPT, UR54, 0x180, URZ ;  /* 0x00000180360e7890 */ /* 0x000fe4000ff1e0ff */
[----:B------:R-:W-:-:S02]  /*1b20*/  UIADD3.X UR5, UPT, UPT, URZ, UR55, URZ, UP1, !UPT ;  /* 0x00000037ff057290 */ /* 0x000fc40008ffe4ff */
[----:B------:R-:W-:Y:S02]  /*1b30*/  ULEA UR7, UR7, UR21, 0x1 ;  /* 0x0000001507077291 */ /* 0x000fe4000f8e08ff */
[----:B------:R-:W-:Y:S02]  /*1b40*/  UIADD3 UR56, UPT, UPT, UR32, 0x5300, URZ ;  /* 0x0000530020387890 */ /* 0x000fe4000fffe0ff */
[----:B------:R-:W-:Y:S02]  /*1b50*/  UIADD3 UR50, UPT, UPT, UR58, 0x40, URZ ;  /* 0x000000403a327890 */ /* 0x000fe4000fffe0ff */
[----:B------:R-:W-:Y:S02]  /*1b60*/  UIADD3 UR48, UPT, UPT, UR32, 0x7300, URZ ;  /* 0x0000730020307890 */ /* 0x000fe4000fffe0ff */
[----:B------:R-:W-:Y:S02]  /*1b70*/  UIADD3 UR42, UPT, UPT, UR58, 0x80, URZ ;  /* 0x000000803a2a7890 */ /* 0x000fe4000fffe0ff */
[----:B------:R-:W-:-:S02]  /*1b80*/  UIADD3 UR40, UPT, UPT, UR32, 0x9300, URZ ;  /* 0x0000930020287890 */ /* 0x000fc4000fffe0ff */
[----:B------:R-:W-:Y:S02]  /*1b90*/  UIADD3 UR34, UPT, UPT, UR58, 0xc0, URZ ;  /* 0x000000c03a227890 */ /* 0x000fe4000fffe0ff */
[----:B------:R-:W-:Y:S02]  /*1ba0*/  UIADD3 UR32, UPT, UPT, UR32, 0xb300, URZ ;  /* 0x0000b30020207890 */ /* 0x000fe4000fffe0ff */
[----:B------:R-:W-:Y:S02]  /*1bb0*/  UIADD3.X UR15, UPT, UPT, URZ, UR55, URZ, UP0, !UPT ;  /* 0x00000037ff0f7290 */ /* 0x000fe400087fe4ff */
[----:B------:R-:W-:Y:S02]  /*1bc0*/  UIADD3 UR24, UPT, UPT, UR7, 0x15300, URZ ;  /* 0x0001530007187890 */ /* 0x000fe4000fffe0ff */
[----:B------:R-:W-:Y:S01]  /*1bd0*/  UIADD3 UR8, UPT, UPT, UR7, 0x17b00, URZ ;  /* 0x00017b0007087890 */ /* 0x000fe2000fffe0ff */
[----:B------:R-:W-:Y:S01]  /*1be0*/  UMOV UR30, 0x0 ;  /* 0x00000000001e7882 */ /* 0x000fe20000000000 */
[----:B------:R-:W-:Y:S01]  /*1bf0*/  UMOV UR31, 0x10000000 ;  /* 0x10000000001f7882 */ /* 0x000fe20000000000 */
[----:B------:R-:W-:Y:S01]  /*1c00*/  UMOV UR49, UR57 ;  /* 0x0000003900317c82 */ /* 0x000fe20008000000 */
[----:B------:R-:W-:Y:S01]  /*1c10*/  UMOV UR51, UR59 ;  /* 0x0000003b00337c82 */ /* 0x000fe20008000000 */
[----:B------:R-:W-:Y:S01]  /*1c20*/  UMOV UR52, UR60 ;  /* 0x0000003c00347c82 */ /* 0x000fe20008000000 */
[----:B------:R-:W-:Y:S01]  /*1c30*/  UMOV UR41, UR57 ;  /* 0x0000003900297c82 */ /* 0x000fe20008000000 */
[----:B------:R-:W-:Y:S01]  /*1c40*/  UMOV UR43, UR59 ;  /* 0x0000003b002b7c82 */ /* 0x000fe20008000000 */
[----:B------:R-:W-:Y:S01]  /*1c50*/  UMOV UR44, UR60 ;  /* 0x0000003c002c7c82 */ /* 0x000fe20008000000 */
[----:B------:R-:W-:Y:S01]  /*1c60*/  UTMALDG.3D [UR56], [UR4], desc[UR30] ;  /* 0x00001e38040075b4 */ /* 0x000fe20008011000 */
[----:B------:R-:W-:Y:S01]  /*1c70*/  UMOV UR33, UR57 ;  /* 0x0000003900217c82 */ /* 0x000fe20008000000 */
[----:B------:R-:W-:Y:S01]  /*1c80*/  UMOV UR35, UR59 ;  /* 0x0000003b00237c82 */ /* 0x000fe20008000000 */
[----:B------:R-:W-:Y:S01]  /*1c90*/  UMOV UR36, UR60 ;  /* 0x0000003c00247c82 */ /* 0x000fe20008000000 */
[----:B------:R-:W-:Y:S01]  /*1ca0*/  UMOV UR13, 0x30000 ;  /* 0x00030000000d7882 */ /* 0x000fe20000000000 */
[----:B------:R-:W-:Y:S01]  /*1cb0*/  UMOV UR25, UR57 ;  /* 0x0000003900197c82 */ /* 0x000fe20008000000 */
[----:B------:R-:W-:Y:S01]  /*1cc0*/  UMOV UR28, UR60 ;  /* 0x0000003c001c7c82 */ /* 0x000fe20008000000 */
[----:B------:R-:W-:Y:S01]  /*1cd0*/  UMOV UR26, UR58 ;  /* 0x0000003a001a7c82 */ /* 0x000fe20008000000 */
[----:B------:R-:W-:Y:S01]  /*1ce0*/  UTMALDG.3D [UR48], [UR4], desc[UR30] ;  /* 0x00001e30040075b4 */ /* 0x000fe20008011000 */
[----:B------:R-:W-:Y:S01]  /*1cf0*/  UMOV UR9, UR57 ;  /* 0x0000003900097c82 */ /* 0x000fe20008000000 */
[----:B------:R-:W-:Y:S01]  /*1d00*/  UMOV UR11, UR27 ;  /* 0x0000001b000b7c82 */ /* 0x000fe20008000000 */
[----:B------:R-:W-:Y:S01]  /*1d10*/  UMOV UR12, UR60 ;  /* 0x0000003c000c7c82 */ /* 0x000fe20008000000 */
[----:B------:R-:W-:Y:S01]  /*1d20*/  UMOV UR10, UR50 ;  /* 0x00000032000a7c82 */ /* 0x000fe20008000000 */
[----:B------:R-:W-:Y:S01]  /*1d30*/  UIADD3 UR16, UPT, UPT, UR7, 0x1a300, URZ ;  /* 0x0001a30007107890 */ /* 0x000fe2000fffe0ff */
[----:B------:R-:W-:Y:S01]  /*1d40*/  UMOV UR17, UR57 ;  /* 0x0000003900117c82 */ /* 0x000fe20008000000 */
[----:B------:R-:W-:Y:S01]  /*1d50*/  UTMALDG.3D [UR40], [UR4], desc[UR30] ;  /* 0x00001e28040075b4 */ /* 0x000fe20008011000 */
[----:B------:R-:W-:Y:S01]  /*1d60*/  UMOV UR19, UR27 ;  /* 0x0000001b00137c82 */ /* 0x000fe20008000000 */
[----:B------:R-:W-:Y:S01]  /*1d70*/  UMOV UR20, UR60 ;  /* 0x0000003c00147c82 */ /* 0x000fe20008000000 */
[----:B------:R-:W-:Y:S01]  /*1d80*/  UMOV UR18, UR42 ;  /* 0x0000002a00127c82 */ /* 0x000fe20008000000 */
[----:B------:R-:W-:Y:S01]  /*1d90*/  UTMALDG.3D [UR32], [UR4], desc[UR30] ;  /* 0x00001e20040075b4 */ /* 0x000fe20008011000 */
[----:B------:R-:W-:Y:S01]  /*1da0*/  UTMALDG.3D.MULTICAST [UR24], [UR14], UR13, desc[UR30] ;  /* 0x00001e180e0073b4 */ /* 0x000fe2000801180d */
[----:B------:R4:W-:Y:S01]  /*1db0*/  UTMALDG.3D.MULTICAST [UR8], [UR14], UR13, desc[UR30] ;  /* 0x00001e080e0073b4 */ /* 0x0009e2000801180d */
[----:B------:R1:W-:Y:S01]  /*1dc0*/  UTMALDG.3D.MULTICAST [UR16], [UR14], UR13, desc[UR30] ;  /* 0x00001e100e0073b4 */ /* 0x0003e2000801180d */
[----:B----4-:R-:W-:Y:S01]  /*1dd0*/  UIADD3 UR8, UPT, UPT, UR7, 0x1cb00, URZ ;  /* 0x0001cb0007087890 */ /* 0x010fe2000fffe0ff */
[----:B------:R-:W-:-:S08]  /*1de0*/  UMOV UR10, UR34 ;  /* 0x00000022000a7c82 */ /* 0x000fd00008000000 */
[----:B------:R1:W-:Y:S02]  /*1df0*/  UTMALDG.3D.MULTICAST [UR8], [UR14], UR13, desc[UR30] ;  /* 0x00001e080e0073b4 */ /* 0x0003e4000801180d */
[----:B-1----:R-:W-:Y:S01]  /*1e00*/  NOP ;  /* 0x0000000000007918 */ /* 0x002fe20000000000 */
.L_x_32:
[----:B------:R-:W-:Y:S05]  /*1e10*/  BSYNC.RECONVERGENT B0 ;  /* 0x0000000000007941 */ /* 0x000fea0003800200 */
.L_x_31:
[----:B------:R-:W-:Y:S01]  /*1e20*/  UIADD3 UR22, UPT, UPT, UR22, 0x1, URZ ;  /* 0x0000000116167890 */ /* 0x000fe2000fffe0ff */
[----:B------:R-:W-:Y:S01]  /*1e30*/  UMOV UR6, UR23 ;  /* 0x0000001700067c82 */ /* 0x000fe20008000000 */
[----:B------:R-:W-:Y:S02]  /*1e40*/  UMOV UR13, UR37 ;  /* 0x00000025000d7c82 */ /* 0x000fe40008000000 */
[----:B------:R-:W-:-:S09]  /*1e50*/  UISETP.NE.AND UP0, UPT, UR22, UR37, UPT ;  /* 0x000000251600728c */ /* 0x000fd2000bf05270 */
[----:B------:R-:W-:Y:S05]  /*1e60*/  BRA.U UP0, `(.L_x_33) ;  /* 0xfffffff900b07547 */ /* 0x000fea000b83ffff */
.L_x_25:
[----:B------:R-:W-:Y:S01]  /*1e70*/  ULEA UR4, UR23, UR21, 0x3 ;  /* 0x0000001517047291 */ /* 0x000fe2000f8e18ff */
[----:B-12---:R-:W-:Y:S01]  /*1e80*/  SHF.L.U32 R0, R12, 0x1f, RZ ;  /* 0x0000001f0c007819 */ /* 0x006fe200000006ff */
[----:B------:R-:W-:Y:S01]  /*1e90*/  @!P2 SYNCS.ARRIVE.TRANS64.A1T0 RZ, [UR21+0x48], RZ ;  /* 0x000048ffffffa9a7 */ /* 0x000fe20008100015 */
[----:B------:R-:W-:-:S06]  /*1ea0*/  UISETP.GT.AND UP0, UPT, UR64, UR63, UPT ;  /* 0x0000003f4000728c */ /* 0x000fcc000bf04270 */
[----:B---3--:R1:W2:Y:S03]  /*1eb0*/  SYNCS.PHASECHK.TRANS64.TRYWAIT P1, [UR4+0x10], R0 ;  /* 0x00001000ff0075a7 */ /* 0x0082a60008021104 */
[----:B------:R-:W-:Y:S05]  /*1ec0*/  BRA.U !UP0, `(.L_x_34) ;  /* 0x0000000508547547 */ /* 0x000fea000b800000 */
[----:B------:R-:W-:Y:S01]  /*1ed0*/  UIADD3 UR22, UPT, UPT, UR65, UR13, URZ ;  /* 0x0000000d41167290 */ /* 0x000fe2000fffe0ff */
[----:B------:R-:W-:-:S11]  /*1ee0*/  UMOV UR6, UR23 ;  /* 0x0000001700067c82 */ /* 0x000fd60008000000 */
.L_x_42:
[----:B------:R-:W-:Y:S01]  /*1ef0*/  ULEA UR57, UR6, UR21, 0x3 ;  /* 0x0000001506397291 */ /* 0x000fe2000f8e18ff */
[----:B--2---:R-:W-:Y:S01]  /*1f00*/  @!P4 MOV R2, 0x12000 ;  /* 0x000120000002c802 */ /* 0x004fe20000000f00 */
[----:B--23--:R-:W-:Y:S10]  /*1f10*/  @P1 BRA `(.L_x_35) ;  /* 0x00000000000c1947 */ /* 0x00cff40003800000 */
[----:B------:R-:W-:-:S04]  /*1f20*/  SHF.L.U32 R3, R12, 0x1f, RZ ;  /* 0x0000001f0c037819 */ /* 0x000fc800000006ff */
[----:B------:R-:W2:Y:S02]  /*1f30*/  SYNCS.PHASECHK.TRANS64.TRYWAIT P0, [UR57+0x10], R3 ;  /* 0x00001003ff0075a7 */ /* 0x000ea40008001139 */
[----:B--2---:R-:W-:Y:S05]  /*1f40*/  @!P0 BRA `(.L_x_36) ;  /* 0x0000005c00e48947 */ /* 0x004fea0003800000 */
.L_x_35:
[----:B------:R2:W-:Y:S01]  /*1f50*/  @!P4 SYNCS.ARRIVE.TRANS64 RZ, [UR57], R2 ;  /* 0x00000002ffffc9a7 */ /* 0x0005e20008000039 */
[----:B------:R-:W-:-:S04]  /*1f60*/  ULOP3.LUT UR4, UR38, 0x2, URZ, 0xfc, !UPT ;  /* 0x0000000226047892 */ /* 0x000fc8000f8efcff */
[----:B------:R-:W-:-:S09]  /*1f70*/  UISETP.NE.AND UP0, UPT, UR4, 0x2, UPT ;  /* 0x000000020400788c */ /* 0x000fd2000bf05270 */
[----:B------:R-:W-:Y:S05]  /*1f80*/  BRA.U UP0, `(.L_x_37) ;  /* 0x0000000100047547 */ /* 0x000fea000b800000 */
[----:B------:R-:W-:Y:S05]  /*1f90*/  BPT.TRAP 0x1 ;  /* 0x000000040000795c */ /* 0x000fea0000300000 */
.L_x_37:
[----:B------:R-:W-:Y:S04]  /*1fa0*/  BSSY.RECONVERGENT B0, `(.L_x_38) ;  /* 0x0000003000007945 */ /* 0x000fe80003800200 */
[----:B------:R-:W-:Y:S05]  /*1fb0*/  @P3 BRA `(.L_x_39) ;  /* 0x0000000000043947 */ /* 0x000fea0003800000 */
[----:B------:R-:W-:Y:S05]  /*1fc0*/  BPT.TRAP 0x1 ;  /* 0x000000040000795c */ /* 0x000fea0000300000 */
.L_x_39:
[----:B------:R-:W-:Y:S05]  /*1fd0*/  BSYNC.RECONVERGENT B0 ;  /* 0x0000000000007941 */ /* 0x000fea0003800200 */
.L_x_38:
        /* <DEDUP_REMOVED lines=8> */
[----:B-1----:R-:W-:-:S04]  /*2060*/  SHF.L.U32 R0, R12, 0x1f, RZ ;  /* 0x0000001f0c007819 */ /* 0x002fc800000006ff */
[----:B------:R1:W3:Y:S01]  /*2070*/  SYNCS.PHASECHK.TRANS64.TRYWAIT P1, [UR4+0x10], R0 ;  /* 0x00001000ff0075a7 */ /* 0x0002e20008021104 */
        /* <DEDUP_REMOVED lines=53> */
.L_x_41:
[----:B------:R-:W-:Y:S05]  /*23d0*/  BSYNC.RECONVERGENT B0 ;  /* 0x0000000000007941 */ /* 0x000fea0003800200 */
.L_x_40:
[----:B------:R-:W-:Y:S01]  /*23e0*/  UIADD3 UR13, UPT, UPT, UR13, 0x1, URZ ;  /* 0x000000010d0d7890 */ /* 0x000fe2000fffe0ff */
[----:B------:R-:W-:-:S03]  /*23f0*/  UMOV UR6, UR23 ;  /* 0x0000001700067c82 */ /* 0x000fc60008000000 */
[----:B------:R-:W-:-:S09]  /*2400*/  UISETP.NE.AND UP0, UPT, UR13, UR22, UPT ;  /* 0x000000160d00728c */ /* 0x000fd2000bf05270 */
[----:B------:R-:W-:Y:S05]  /*2410*/  BRA.U UP0, `(.L_x_42) ;  /* 0xfffffff900b47547 */ /* 0x000fea000b83ffff */
.L_x_34:
[C---:B------:R-:W-:Y:S01]  /*2420*/  LEA R3, R11.reuse, UR21, 0x3 ;  /* 0x000000150b037c11 */ /* 0x040fe2000f8e18ff */
[----:B------:R-:W-:Y:S01]  /*2430*/  NOP ;  /* 0x0000000000007918 */ /* 0x000fe20000000000 */
[----:B-1----:R-:W-:Y:S02]  /*2440*/  SHF.L.U32 R0, R10, 0x1f, RZ ;  /* 0x0000001f0a007819 */ /* 0x002fe400000006ff */
[----:B------:R-:W-:Y:S02]  /*2450*/  LEA R4, R11, UR21, 0x4 ;  /* 0x000000150b047c11 */ /* 0x000fe4000f8e20ff */
[----:B------:R-:W1:Y:S02]  /*2460*/  SYNCS.PHASECHK.TRANS64.TRYWAIT P0, [R3+URZ+0x50], R0 ;  /* 0x00005000030075a7 */ /* 0x000e6400080011ff */
[----:B-1----:R-:W-:Y:S05]  /*2470*/  @!P0 BRA `(.L_x_43) ;  /* 0x0000005800b08947 */ /* 0x002fea0003800000 */
.L_x_118:
[----:B------:R-:W4:Y:S01]  /*2480*/  LDS.128 R4, [R4+0xe0] ;  /* 0x0000e00004047984 */ /* 0x000f220000000c00 */
[----:B------:R-:W-:Y:S01]  /*2490*/  UISETP.GE.AND UP0, UPT, UR45, 0x1, UPT ;  /* 0x000000012d00788c */ /* 0x000fe2000bf06270 */
[----:B------:R-:W-:Y:S01]  /*24a0*/  @!PT LDS RZ, [RZ] ;  /* 0x00000000fffff984 */ /* 0x000fe20000000800 */
[----:B------:R-:W-:Y:S01]  /*24b0*/  @!PT LDS RZ, [RZ] ;  /* 0x00000000fffff984 */ /* 0x000fe20000000800 */
[----:B------:R-:W-:Y:S01]  /*24c0*/  @!PT LDS RZ, [RZ] ;  /* 0x00000000fffff984 */ /* 0x000fe20000000800 */
[----:B------:R-:W-:Y:S01]  /*24d0*/  @!PT LDS RZ, [RZ] ;  /* 0x00000000fffff984 */ /* 0x000fe20000000800 */
[----:B------:R1:W-:Y:S06]  /*24e0*/  MEMBAR.ALL.CTA ;  /* 0x0000000000007992 */ /* 0x0003ec0000008000 */
[----:B-1----:R-:W1:Y:S01]  /*24f0*/  FENCE.VIEW.ASYNC.S ;  /* 0x00000000000073c6 */ /* 0x002e620000000000 */
[----:B----4-:R-:W-:-:S13]  /*2500*/  LOP3.LUT P0, RZ, R6, 0x1, RZ, 0xc0, !PT ;  /* 0x0000000106ff7812 */ /* 0x010fda000780c0ff */
[----:B-1----:R-:W-:Y:S01]  /*2510*/  VOTEU.ANY UP1, P0 ;  /* 0x0000000000ff7886 */ /* 0x002fe20000020100 */
[----:B------:R-:W-:-:S13]  /*2520*/  PLOP3.LUT P0, PT, PT, PT, UP1, 0x80, 0x8 ;  /* 0x000000000008781c */ /* 0x000fda0003f0f018 */
[----:B------:R-:W-:Y:S02]  /*2530*/  @P0 LOP3.LUT R0, R5, 0xffff, RZ, 0xc0, !PT ;  /* 0x0000ffff05000812 */ /* 0x000fe400078ec0ff */
[----:B--2---:R-:W-:Y:S02]  /*2540*/  @P0 MOV R2, R4 ;  /* 0x0000000400020202 */ /* 0x004fe40000000f00 */
[----:B------:R-:W-:Y:S01]  /*2550*/  @P0 R2UR UR5, R0 ;  /* 0x00000000000502ca */ /* 0x000fe200000e0000 */
[----:B------:R-:W-:Y:S01]  /*2560*/  VIADD R0, R3, 0x60 ;  /* 0x0000006003007836 */ /* 0x000fe20000000000 */
[----:B------:R-:W-:Y:S02]  /*2570*/  @P0 SHF.R.U32.HI R4, RZ, 0x10, R5 ;  /* 0x00000010ff040819 */ /* 0x000fe40000011605 */
[----:B------:R-:W-:Y:S02]  /*2580*/  @P0 R2UR UR6, R2 ;  /* 0x00000000020602ca */ /* 0x000fe400000e0000 */
[----:B------:R-:W-:-:S02]  /*2590*/  PRMT R0, RZ, 0x654, R0 ;  /* 0x00000654ff007816 */ /* 0x000fc40000000000 */
[----:B------:R-:W-:Y:S02]  /*25a0*/  @P0 R2UR UR4, R4 ;  /* 0x00000000040402ca */ /* 0x000fe400000e0000 */
[----:B------:R1:W-:Y:S03]  /*25b0*/  SYNCS.ARRIVE.TRANS64.RED.A1T0 RZ, [R0+URZ], RZ ;  /* 0x000000ff00ff79a7 */ /* 0x0003e600081004ff */
[----:B------:R-:W-:-:S04]  /*25c0*/  @UP1 UMOV UR47, UR5 ;  /* 0x00000005002f1c82 */ /* 0x000fc80008000000 */
[----:B------:R-:W-:-:S04]  /*25d0*/  @UP1 UMOV UR53, UR6 ;  /* 0x0000000600351c82 */ /* 0x000fc80008000000 */
[----:B------:R-:W-:Y:S01]  /*25e0*/  @UP1 UMOV UR60, UR4 ;  /* 0x00000004003c1c82 */ /* 0x000fe20008000000 */
[----:B------:R-:W-:Y:S05]  /*25f0*/  BRA.U !UP0, `(.L_x_44) ;  /* 0x0000000108d47547 */ /* 0x000fea000b800000 */
[----:B------:R-:W2:Y:S01]  /*2600*/  LDCU.128 UR12, c[0x0][0xb10] ;  /* 0x00016200ff0c77ac */ /* 0x000ea20008000c00 */
[----:B------:R-:W4:Y:S01]  /*2610*/  LDCU UR22, c[0x0][0xb20] ;  /* 0x00016400ff1677ac */ /* 0x000f220008000800 */
[----:B------:R-:W3:Y:S01]  /*2620*/  LDCU UR20, c[0x0][0xb0c] ;  /* 0x00016180ff1477ac */ /* 0x000ee20008000800 */
[----:B------:R-:W1:Y:S01]  /*2630*/  LDCU.64 UR8, c[0x0][0xb28] ;  /* 0x00016500ff0877ac */ /* 0x000e620008000a00 */
[----:B------:R-:W-:Y:S02]  /*2640*/  UISETP.NE.AND UP3, UPT, UR45, 0x1, UPT ;  /* 0x000000012d00788c */ /* 0x000fe4000bf65270 */
[----:B--2---:R-:W-:Y:S02]  /*2650*/  UIMAD.WIDE.U32 UR6, UR61, UR15, URZ ;  /* 0x0000000f3d0672a5 */ /* 0x004fe4000f8e00ff */
[----:B------:R-:W-:Y:S02]  /*2660*/  UIMAD.WIDE.U32 UR4, UR62, UR12, URZ ;  /* 0x0000000c3e0472a5 */ /* 0x000fe4000f8e00ff */
[----:B------:R-:W-:-:S02]  /*2670*/  UISETP.NE.AND UP0, UPT, UR14, 0x1, UPT ;  /* 0x000000010e00788c */ /* 0x000fc4000bf05270 */
[----:B------:R-:W-:Y:S01]  /*2680*/  UIMAD.WIDE.U32 UR18, UR47, UR15, URZ ;  /* 0x0000000f2f1272a5 */ /* 0x000fe2000f8e00ff */
[----:B------:R-:W-:Y:S02]  /*2690*/  UMOV UR6, UR7 ;  /* 0x0000000700067c82 */ /* 0x000fe40008000000 */
[----:B------:R-:W-:Y:S01]  /*26a0*/  UMOV UR4, UR5 ;  /* 0x0000000500047c82 */ /* 0x000fe20008000000 */
[----:B----4-:R-:W-:Y:S02]  /*26b0*/  USHF.R.U32.HI UR6, URZ, UR22, UR6 ;  /* 0x00000016ff067299 */ /* 0x010fe40008011606 */
[----:B---3--:R-:W-:Y:S02]  /*26c0*/  UISETP.NE.AND UP2, UPT, UR20, 0x1, UPT ;  /* 0x000000011400788c */ /* 0x008fe4000bf45270 */
[----:B------:R-:W-:Y:S02]  /*26d0*/  USHF.R.U32.HI UR4, URZ, UR13, UR4 ;  /* 0x0000000dff047299 */ /* 0x000fe40008011604 */
[----:B------:R-:W-:-:S02]  /*26e0*/  USEL UR5, UR61, UR6, !UP0 ;  /* 0x000000063d057287 */ /* 0x000fc4000c000000 */
[----:B------:R-:W-:Y:S02]  /*26f0*/  USEL UR6, UR62, UR4, !UP2 ;  /* 0x000000043e067287 */ /* 0x000fe4000d000000 */
[----:B-1----:R-:W-:Y:S01]  /*2700*/  UIMAD.WIDE.U32 UR10, UR5, UR8, URZ ;  /* 0x00000008050a72a5 */ /* 0x002fe2000f8e00ff */
[----:B------:R-:W-:Y:S01]  /*2710*/  UMOV UR4, UR19 ;  /* 0x0000001300047c82 */ /* 0x000fe20008000000 */
[----:B------:R-:W-:Y:S02]  /*2720*/  UIMAD.WIDE.U32 UR16, UR53, UR12, URZ ;  /* 0x0000000c351072a5 */ /* 0x000fe4000f8e00ff */
[----:B------:R-:W-:-:S03]  /*2730*/  UIMAD.WIDE.U32 UR18, UR6, UR8, URZ ;  /* 0x00000008061272a5 */ /* 0x000fc6000f8e00ff */
[----:B------:R-:W-:Y:S01]  /*2740*/  UMOV UR10, UR11 ;  /* 0x0000000b000a7c82 */ /* 0x000fe20008000000 */
[----:B------:R-:W-:Y:S02]  /*2750*/  USHF.R.U32.HI UR4, URZ, UR22, UR4 ;  /* 0x00000016ff047299 */ /* 0x000fe40008011604 */
[----:B------:R-:W-:Y:S01]  /*2760*/  @UP3 USHF.R.U32.HI UR5, URZ, UR9, UR10 ;  /* 0x00000009ff053299 */ /* 0x000fe2000801160a */
[----:B------:R-:W-:Y:S01]  /*2770*/  UMOV UR16, UR17 ;  /* 0x0000001100107c82 */ /* 0x000fe20008000000 */
[----:B------:R-:W-:Y:S01]  /*2780*/  UMOV UR18, UR19 ;  /* 0x0000001300127c82 */ /* 0x000fe20008000000 */
[----:B------:R-:W-:Y:S02]  /*2790*/  USHF.R.U32.HI UR13, URZ, UR13, UR16 ;  /* 0x0000000dff0d7299 */ /* 0x000fe40008011610 */
[----:B------:R-:W-:Y:S02]  /*27a0*/  USEL UR4, UR47, UR4, !UP0 ;  /* 0x000000042f047287 */ /* 0x000fe4000c000000 */
[----:B------:R-:W-:-:S02]  /*27b0*/  @UP3 USHF.R.U32.HI UR6, URZ, UR9, UR18 ;  /* 0x00000009ff063299 */ /* 0x000fc40008011612 */
[----:B------:R-:W-:Y:S02]  /*27c0*/  UIMAD UR7, UR45, UR5, URZ ;  /* 0x000000052d0772a4 */ /* 0x000fe4000f8e02ff */
[----:B------:R-:W-:Y:S02]  /*27d0*/  USEL UR5, UR53, UR13, !UP2 ;  /* 0x0000000d35057287 */ /* 0x000fe4000d000000 */
[----:B------:R-:W-:Y:S02]  /*27e0*/  UIMAD UR10, UR45, UR6, URZ ;  /* 0x000000062d0a72a4 */ /* 0x000fe4000f8e02ff */
[----:B------:R-:W-:Y:S02]  /*27f0*/  UISETP.GE.AND UP0, UPT, UR4, UR7, UPT ;  /* 0x000000070400728c */ /* 0x000fe4000bf06270 */
[----:B------:R-:W-:Y:S02]  /*2800*/  UIMAD.WIDE.U32 UR12, UR4, UR8, URZ ;  /* 0x00000008040c72a5 */ /* 0x000fe4000f8e00ff */
[----:B------:R-:W-:-:S02]  /*2810*/  UISETP.GE.OR UP0, UPT, UR5, UR10, UP0 ;  /* 0x0000000a0500728c */ /* 0x000fc40008706670 */
[----:B------:R-:W-:Y:S02]  /*2820*/  UIMAD.WIDE.U32 UR10, UR5, UR8, URZ ;  /* 0x00000008050a72a5 */ /* 0x000fe4000f8e00ff */
[----:B------:R-:W-:Y:S01]  /*2830*/  UIADD3 UR12, UPT, UPT, -UR4, URZ, URZ ;  /* 0x000000ff040c7290 */ /* 0x000fe2000fffe1ff */
[----:B------:R-:W-:Y:S01]  /*2840*/  UMOV UR8, UR13 ;  /* 0x0000000d00087c82 */ /* 0x000fe20008000000 */
[----:B------:R-:W-:Y:S02]  /*2850*/  UIADD3 UR10, UPT, UPT, -UR5, URZ, URZ ;  /* 0x000000ff050a7290 */ /* 0x000fe4000fffe1ff */
[----:B------:R-:W-:-:S03]  /*2860*/  USHF.R.U32.HI UR8, URZ, UR9, UR8 ;  /* 0x00000009ff087299 */ /* 0x000fc60008011608 */
[----:B------:R-:W-:Y:S01]  /*2870*/  @!UP0 UMOV UR7, UR11 ;  /* 0x0000000b00078c82 */ /* 0x000fe20008000000 */
[----:B------:R-:W-:Y:S02]  /*2880*/  UIMAD UR12, UR14, UR12, UR47 ;  /* 0x0000000c0e0c72a4 */ /* 0x000fe4000f8e022f */
[----:B------:R-:W-:Y:S02]  /*2890*/  USEL UR8, UR4, UR8, !UP3 ;  /* 0x0000000804087287 */ /* 0x000fe4000d800000 */
[----:B------:R-:W-:Y:S02]  /*28a0*/  @!UP0 USHF.R.U32.HI UR7, URZ, UR9, UR7 ;  /* 0x00000009ff078299 */ /* 0x000fe40008011607 */
[----:B------:R-:W-:Y:S02]  /*28b0*/  UIADD3 UR9, UPT, UPT, -UR8, URZ, URZ ;  /* 0x000000ff08097290 */ /* 0x000fe4000fffe1ff */
[----:B------:R-:W-:Y:S02]  /*28c0*/  @!UP0 USEL UR7, UR5, UR7, !UP3 ;  /* 0x0000000705078287 */ /* 0x000fe4000d800000 */
[----:B------:R-:W-:-:S02]  /*28d0*/  UIMAD UR9, UR45, UR9, UR4 ;  /* 0x000000092d0972a4 */ /* 0x000fc4000f8e0204 */
[----:B------:R-:W-:Y:S02]  /*28e0*/  @!UP0 UIADD3 UR8, UPT, UPT, UR8, -UR7, URZ ;  /* 0x8000000708088290 */ /* 0x000fe4000fffe0ff */
[----:B------:R-:W-:Y:S02]  /*28f0*/  @!UP0 UIMAD UR7, UR9, UR6, UR7 ;  /* 0x00000006090782a4 */ /* 0x000fe4000f8e0207 */
[----:B------:R-:W-:Y:S02]  /*2900*/  @!UP0 UIMAD UR4, UR45, UR8, UR5 ;  /* 0x000000082d0482a4 */ /* 0x000fe4000f8e0205 */
[----:B------:R-:W-:Y:S02]  /*2910*/  UIMAD UR6, UR20, UR10, UR53 ;  /* 0x0000000a140672a4 */ /* 0x000fe4000f8e0235 */
[----:B------:R-:W-:Y:S01]  /*2920*/  UIMAD UR47, UR4, UR14, UR12 ;  /* 0x0000000e042f72a4 */ /* 0x000fe2000f8e020c */
[----:B------:R-:W-:Y:S02]  /*2930*/  @!UP0 UMOV UR5, UR7 ;  /* 0x0000000700058c82 */ /* 0x000fe40008000000 */
[----:B------:R-:W-:-:S12]  /*2940*/  UIMAD UR53, UR5, UR20, UR6 ;  /* 0x00000014053572a4 */ /* 0x000fd8000f8e0206 */
.L_x_44:
[----:B------:R-:W2:Y:S02]  /*2950*/  LDCU UR4, c[0x0][0xb30] ;  /* 0x00016600ff0477ac */ /* 0x000ea40008000800 */
[----:B--2---:R-:W-:-:S09]  /*2960*/  UISETP.NE.AND UP0, UPT, UR4, 0x1, UPT ;  /* 0x000000010400788c */ /* 0x004fd2000bf05270 */
[----:B------:R-:W-:Y:S05]  /*2970*/  BRA.U UP0, `(.L_x_45) ;  /* 0x0000000100447547 */ /* 0x000fea000b800000 */
[----:B------:R-:W2:Y:S01]  /*2980*/  LDCU.128 UR8, c[0x0][0xb10] ;  /* 0x00016200ff0877ac */ /* 0x000ea20008000c00 */
[----:B------:R-:W4:Y:S01]  /*2990*/  LDCU UR12, c[0x0][0xb0c] ;  /* 0x00016180ff0c77ac */ /* 0x000f220008000800 */
[----:B------:R-:W1:Y:S01]  /*29a0*/  LDCU UR13, c[0x0][0xb20] ;  /* 0x00016400ff0d77ac */ /* 0x000e620008000800 */
[----:B--2---:R-:W-:Y:S02]  /*29b0*/  UIMAD.WIDE.U32 UR6, UR53, UR8, URZ ;  /* 0x00000008350672a5 */ /* 0x004fe4000f8e00ff */
[----:B------:R-:W-:Y:S02]  /*29c0*/  UIMAD.WIDE.U32 UR4, UR47, UR11, URZ ;  /* 0x0000000b2f0472a5 */ /* 0x000fe4000f8e00ff */
[----:B----4-:R-:W-:Y:S02]  /*29d0*/  UISETP.NE.AND UP2, UPT, UR12, 0x1, UPT ;  /* 0x000000010c00788c */ /* 0x010fe4000bf45270 */
[----:B------:R-:W-:Y:S01]  /*29e0*/  UISETP.NE.AND UP0, UPT, UR10, 0x1, UPT ;  /* 0x000000010a00788c */ /* 0x000fe2000bf05270 */
[----:B------:R-:W-:-:S02]  /*29f0*/  UMOV UR6, UR7 ;  /* 0x0000000700067c82 */ /* 0x000fc40008000000 */
[----:B------:R-:W-:Y:S01]  /*2a00*/  UMOV UR4, UR5 ;  /* 0x0000000500047c82 */ /* 0x000fe20008000000 */
[----:B------:R-:W-:Y:S02]  /*2a10*/  USHF.R.U32.HI UR9, URZ, UR9, UR6 ;  /* 0x00000009ff097299 */ /* 0x000fe40008011606 */
[----:B-1----:R-:W-:Y:S02]  /*2a20*/  USHF.R.U32.HI UR4, URZ, UR13, UR4 ;  /* 0x0000000dff047299 */ /* 0x002fe40008011604 */
[----:B------:R-:W-:Y:S02]  /*2a30*/  USEL UR5, UR53, UR9, !UP2 ;  /* 0x0000000935057287 */ /* 0x000fe4000d000000 */
[----:B------:R-:W-:-:S04]  /*2a40*/  USEL UR4, UR47, UR4, !UP0 ;  /* 0x000000042f047287 */ /* 0x000fc8000c000000 */
[----:B------:R-:W-:Y:S02]  /*2a50*/  UIADD3 UR6, UPT, UPT, UR5, -UR4, URZ ;  /* 0x8000000405067290 */ /* 0x000fe4000fffe0ff */
[----:B------:R-:W-:Y:S02]  /*2a60*/  UIADD3 UR4, UPT, UPT, -UR5, UR4, URZ ;  /* 0x0000000405047290 */ /* 0x000fe4000fffe1ff */
[----:B------:R-:W-:Y:S02]  /*2a70*/  UIMAD UR47, UR6, UR10, UR47 ;  /* 0x0000000a062f72a4 */ /* 0x000fe4000f8e022f */
[----:B------:R-:W-:-:S12]  /*2a80*/  UIMAD UR53, UR4, UR12, UR53 ;  /* 0x0000000c043572a4 */ /* 0x000fd8000f8e0235 */
.L_x_45:
[----:B------:R-:W-:Y:S01]  /*2a90*/  VIADD R11, R11, 0x1 ;  /* 0x000000010b0b7836 */ /* 0x000fe20000000000 */
[----:B------:R-:W-:Y:S02]  /*2aa0*/  R2UR UR5, R100 ;  /* 0x00000000640572ca */ /* 0x000fe400000e0000 */
[----:B------:R-:W-:Y:S02]  /*2ab0*/  R2UR UR4, R99 ;  /* 0x00000000630472ca */ /* 0x000fe400000e0000 */
[C---:B------:R-:W-:Y:S02]  /*2ac0*/  ISETP.NE.AND P0, PT, R11.reuse, 0x2, PT ;  /* 0x000000020b00780c */ /* 0x040fe40003f05270 */
[----:B------:R-:W-:Y:S02]  /*2ad0*/  PLOP3.LUT P2, PT, PT, PT, PT, 0x80, 0x8 ;  /* 0x000000000008781c */ /* 0x000fe40003f4f070 */
[----:B-1----:R-:W-:Y:S02]  /*2ae0*/  SEL R0, RZ, 0x1, P0 ;  /* 0x00000001ff007807 */ /* 0x002fe40000000000 */
[----:B------:R-:W-:-:S02]  /*2af0*/  SEL R11, R11, RZ, P0 ;  /* 0x000000ff0b0b7207 */ /* 0x000fc40000000000 */
[----:B------:R-:W-:Y:S01]  /*2b00*/  LOP3.LUT R10, R10, R0, RZ, 0x3c, !PT ;  /* 0x000000000a0a7212 */ /* 0x000fe200078e3cff */
[----:B------:R-:W-:Y:S02]  /*2b10*/  UIADD3 UR46, UPT, UPT, UR53, UR5, URZ ;  /* 0x00000005352e7290 */ /* 0x000fe4000fffe0ff */
[----:B------:R-:W-:Y:S01]  /*2b20*/  UIADD3 UR48, UPT, UPT, UR47, UR4, URZ ;  /* 0x000000042f307290 */ /* 0x000fe2000fffe0ff */
[----:B------:R-:W-:Y:S11]  /*2b30*/  BRA.U UP1, `(.L_x_46) ;  /* 0xffffffed010c7547 */ /* 0x000ff6000b83ffff */
[----:B------:R-:W-:Y:S01]  /*2b40*/  UIADD3 UR21, UPT, UPT, UR21, 0x10, URZ ;  /* 0x0000001015157890 */ /* 0x000fe2000fffe0ff */
[----:B------:R-:W-:-:S03]  /*2b50*/  SHF.L.U32 R2, R12, 0x1f, RZ ;  /* 0x0000001f0c027819 */ /* 0x000fc600000006ff */
[----:B------:R-:W-:-:S09]  /*2b60*/  ULEA UR4, UR23, UR21, 0x3 ;  /* 0x0000001517047291 */ /* 0x000fd2000f8e18ff */
[----:B------:R-:W1:Y:S02]  /*2b70*/  SYNCS.PHASECHK.TRANS64.TRYWAIT P0, [UR4], R2 ;  /* 0x00000002ff0075a7 */ /* 0x000e640008001104 */
[----:B-1----:R-:W-:Y:S05]  /*2b80*/  @!P0 BRA `(.L_x_47) ;  /* 0x0000005400008947 */ /* 0x002fea0003800000 */
.L_x_120:
[----:B------:R-:W-:-:S04]  /*2b90*/  UIADD3 UR4, UPT, UPT, UR23, 0x1, URZ ;  /* 0x0000000117047890 */ /* 0x000fc8000fffe0ff */
[----:B------:R-:W-:-:S04]  /*2ba0*/  UISETP.NE.AND UP0, UPT, UR4, 0x2, UPT ;  /* 0x000000020400788c */ /* 0x000fc8000bf05270 */
[----:B------:R-:W-:Y:S02]  /*2bb0*/  USEL UR5, URZ, 0x1, UP0 ;  /* 0x00000001ff057887 */ /* 0x000fe40008000000 */
[----:B------:R-:W-:-:S04]  /*2bc0*/  USEL UR4, UR4, URZ, UP0 ;  /* 0x000000ff04047287 */ /* 0x000fc80008000000 */
[----:B------:R-:W-:Y:S01]  /*2bd0*/  ULEA UR4, UR4, UR21, 0x3 ;  /* 0x0000001504047291 */ /* 0x000fe2000f8e18ff */
[----:B-1----:R-:W-:-:S04]  /*2be0*/  LOP3.LUT R2, R12, UR5, RZ, 0x3c, !PT ;  /* 0x000000050c027c12 */ /* 0x002fc8000f8e3cff */
[----:B------:R-:W-:Y:S01]  /*2bf0*/  SHF.L.U32 R2, R2, 0x1f, RZ ;  /* 0x0000001f02027819 */ /* 0x000fe200000006ff */
[----:B------:R-:W-:-:S07]  /*2c00*/  IMAD.U32 R0, RZ, RZ, UR4 ;  /* 0x00000004ff007e24 */ /* 0x000fce000f8e00ff */
.L_x_48:
[----:B-1----:R1:W2:Y:S02]  /*2c10*/  SYNCS.PHASECHK.TRANS64.TRYWAIT P0, [R0+URZ], R2 ;  /* 0x00000002000075a7 */ /* 0x0022a400080011ff */
[----:B--2---:R-:W-:Y:S05]  /*2c20*/  @!P0 NANOSLEEP.SYNCS 0x989680 ;  /* 0x009896800000895d */ /* 0x004fea0003900000 */
[----:B------:R-:W2:Y:S02]  /*2c30*/  @!P0 SYNCS.PHASECHK.TRANS64 P0, [R0+URZ], R2 ;  /* 0x00000002000085a7 */ /* 0x000ea400080010ff */
[----:B--2---:R-:W-:Y:S05]  /*2c40*/  @P0 EXIT ;  /* 0x000000000000094d */ /* 0x004fea0003800000 */
[----:B------:R-:W-:Y:S05]  /*2c50*/  BRA `(.L_x_48) ;  /* 0xfffffffc00ec7947 */ /* 0x000fea000383ffff */
.L_x_22:
[----:B------:R-:W-:-:S04]  /*2c60*/  UISETP.NE.AND UP0, UPT, UR39, URZ, UPT ;  /* 0x000000ff2700728c */ /* 0x000fc8000bf05270 */
[----:B------:R-:W-:-:S09]  /*2c70*/  UISETP.NE.OR UP0, UPT, UR18, 0x1, UP0 ;  /* 0x000000011200788c */ /* 0x000fd20008705670 */
[----:B------:R-:W-:Y:S05]  /*2c80*/  BRA.U UP0, `(.L_x_49) ;  /* 0x0000000500487547 */ /* 0x000fea000b800000 */
[----:B------:R-:W-:Y:S01]  /*2c90*/  ISETP.GE.U32.AND P2, PT, R0, 0x2, PT ;  /* 0x000000020000780c */ /* 0x000fe20003f46070 */
[----:B------:R-:W-:Y:S01]  /*2ca0*/  IMAD.MOV.U32 R12, RZ, RZ, 0x1 ;  /* 0x00000001ff0c7424 */ /* 0x000fe200078e00ff */
[----:B------:R-:W-:Y:S02]  /*2cb0*/  CS2R R10, SRZ ;  /* 0x00000000000a7805 */ /* 0x000fe4000001ff00 */
[----:B------:R-:W-:Y:S01]  /*2cc0*/  CS2R R8, SRZ ;  /* 0x0000000000087805 */ /* 0x000fe2000001ff00 */
[----:B------:R-:W-:Y:S01]  /*2cd0*/  UMOV UR4, 0x400 ;  /* 0x0000040000047882 */ /* 0x000fe20000000000 */
[----:B------:R-:W-:Y:S01]  /*2ce0*/  UMOV UR5, URZ ;  /* 0x000000ff00057c82 */ /* 0x000fe20008000000 */
[----:B------:R-:W-:-:S12]  /*2cf0*/  ULEA UR39, UR39, UR4, 0x18 ;  /* 0x0000000427277291 */ /* 0x000fd8000f8ec0ff */
.L_x_53:
[----:B------:R-:W-:Y:S02]  /*2d00*/  LEA R2, R8, UR39, 0x3 ;  /* 0x0000002708027c11 */ /* 0x000fe4000f8e18ff */
[----:B------:R-:W-:-:S03]  /*2d10*/  SHF.L.U32 R4, R9, 0x1f, RZ ;  /* 0x0000001f09047819 */ /* 0x000fc600000006ff */
[----:B------:R-:W-:Y:S01]  /*2d20*/  VIADD R5, R2, 0xc0 ;  /* 0x000000c002057836 */ /* 0x000fe20000000000 */
[----:B------:R-:W2:Y:S02]  /*2d30*/  SYNCS.PHASECHK.TRANS64.TRYWAIT P0, [R2+URZ+0xb0], R4 ;  /* 0x0000b004020075a7 */ /* 0x000ea400080011ff */
[----:B--2---:R-:W-:Y:S05]  /*2d40*/  @!P0 BRA `(.L_x_50) ;  /* 0x0000005000a88947 */ /* 0x004fea0003800000 */
.L_x_121:
[----:B------:R-:W-:Y:S01]  /*2d50*/  ULEA UR4, UR5, UR39, 0x3 ;  /* 0x0000002705047291 */ /* 0x000fe2000f8e18ff */
[----:B--2---:R-:W-:Y:S01]  /*2d60*/  PRMT R2, RZ, 0x654, R5 ;  /* 0x00000654ff027816 */ /* 0x004fe20000000005 */
[----:B------:R-:W-:Y:S01]  /*2d70*/  @!P2 IMAD.MOV.U32 R4, RZ, RZ, 0x10 ;  /* 0x00000010ff04a424 */ /* 0x000fe200078e00ff */
[----:B------:R-:W-:Y:S01]  /*2d80*/  SHF.L.U32 R5, R12, 0x1f, RZ ;  /* 0x0000001f0c057819 */ /* 0x000fe200000006ff */
[----:B------:R-:W-:Y:S01]  /*2d90*/  UIADD3 UR6, UPT, UPT, UR4, 0x50, URZ ;  /* 0x0000005004067890 */ /* 0x000fe2000fffe0ff */
[----:B------:R2:W-:Y:S05]  /*2da0*/  SYNCS.ARRIVE.TRANS64.RED.A1T0 RZ, [R2+URZ], RZ ;  /* 0x000000ff02ff79a7 */ /* 0x0005ea00081004ff */
[----:B------:R-:W-:Y:S01]  /*2db0*/  IMAD.U32 R6, RZ, RZ, UR6 ;  /* 0x00000006ff067e24 */ /* 0x000fe2000f8e00ff */
[----:B------:R-:W3:Y:S04]  /*2dc0*/  SYNCS.PHASECHK.TRANS64.TRYWAIT P0, [UR4+0x60], R5 ;  /* 0x00006005ff0075a7 */ /* 0x000ee80008001104 */
[----:B------:R-:W-:Y:S01]  /*2dd0*/  PRMT R6, R0, 0x654, R6 ;  /* 0x0000065400067816 */ /* 0x000fe20000000006 */
[----:B--23--:R-:W-:Y:S06]  /*2de0*/  @!P0 BRA `(.L_x_51) ;  /* 0x0000005000948947 */ /* 0x00cfec0003800000 */
.L_x_123:
[----:B------:R-:W-:Y:S01]  /*2df0*/  ULEA UR6, UR5, UR39, 0x4 ;  /* 0x0000002705067291 */ /* 0x000fe2000f8e20ff */
[----:B------:R-:W-:Y:S01]  /*2e00*/  SEL R3, R6, R3, !P2 ;  /* 0x0000000306037207 */ /* 0x000fe20005000000 */
[----:B------:R-:W-:Y:S01]  /*2e10*/  UIADD3 UR7, UPT, UPT, UR4, 0x50, URZ ;  /* 0x0000005004077890 */ /* 0x000fe2000fffe0ff */
[----:B--2---:R-:W-:Y:S01]  /*2e20*/  LEA R2, R11, UR39, 0x3 ;  /* 0x000000270b027c11 */ /* 0x004fe2000f8e18ff */
[----:B------:R-:W-:Y:S01]  /*2e30*/  UIADD3 UR6, UPT, UPT, UR6, 0xe0, URZ ;  /* 0x000000e006067890 */ /* 0x000fe2000fffe0ff */
[----:B------:R2:W-:Y:S01]  /*2e40*/  @!P2 SYNCS.ARRIVE.TRANS64.RED RZ, [R3+URZ], R4 ;  /* 0x0000000403ffa9a7 */ /* 0x0005e200080004ff */
[----:B------:R-:W-:Y:S01]  /*2e50*/  UIADD3 UR4, UPT, UPT, UR5, 0x1, URZ ;  /* 0x0000000105047890 */ /* 0x000fe2000fffe0ff */
[----:B------:R-:W-:-:S03]  /*2e60*/  VIADD R8, R8, 0x1 ;  /* 0x0000000108087836 */ /* 0x000fc60000000000 */
[----:B------:R-:W-:Y:S02]  /*2e70*/  UISETP.NE.AND UP0, UPT, UR4, 0x2, UPT ;  /* 0x000000020400788c */ /* 0x000fe4000bf05270 */
[----:B------:R-:W-:Y:S01]  /*2e80*/  ISETP.NE.AND P0, PT, R8, 0x2, PT ;  /* 0x000000020800780c */ /* 0x000fe20003f05270 */
[----:B------:R-:W-:Y:S06]  /*2e90*/  UGETNEXTWORKID.BROADCAST [UR6], [UR7] ;  /* 0x00000000060073ca */ /* 0x000fec0008000100 */
[----:B------:R-:W-:Y:S02]  /*2ea0*/  USEL UR6, URZ, 0x1, UP0 ;  /* 0x00000001ff067887 */ /* 0x000fe40008000000 */
[----:B------:R-:W-:-:S04]  /*2eb0*/  USEL UR5, UR4, URZ, UP0 ;  /* 0x000000ff04057287 */ /* 0x000fc80008000000 */
[----:B------:R-:W-:Y:S02]  /*2ec0*/  LOP3.LUT R12, R12, UR6, RZ, 0x3c, !PT ;  /* 0x000000060c0c7c12 */ /* 0x000fe4000f8e3cff */
[----:B--2---:R-:W-:-:S04]  /*2ed0*/  SHF.L.U32 R4, R10, 0x1f, RZ ;  /* 0x0000001f0a047819 */ /* 0x004fc800000006ff */
[----:B------:R-:W2:Y:S02]  /*2ee0*/  SYNCS.PHASECHK.TRANS64.TRYWAIT P1, [R2+URZ+0x50], R4 ;  /* 0x00005004020075a7 */ /* 0x000ea400080211ff */
[----:B--2---:R-:W-:Y:S05]  /*2ef0*/  @!P1 BRA `(.L_x_52) ;  /* 0x0000005000689947 */ /* 0x004fea0003800000 */
.L_x_124:
[C---:B--2---:R-:W-:Y:S01]  /*2f00*/  LEA R4, R11.reuse, UR39, 0x4 ;  /* 0x000000270b047c11 */ /* 0x044fe2000f8e20ff */
[----:B------:R-:W-:Y:S01]  /*2f10*/  VIADD R2, R2, 0x60 ;  /* 0x0000006002027836 */ /* 0x000fe20000000000 */
[----:B------:R-:W-:Y:S01]  /*2f20*/  SEL R8, R8, RZ, P0 ;  /* 0x000000ff08087207 */ /* 0x000fe20000000000 */
[----:B------:R-:W-:-:S03]  /*2f30*/  VIADD R11, R11, 0x1 ;  /* 0x000000010b0b7836 */ /* 0x000fc60000000000 */
[----:B------:R-:W2:Y:S01]  /*2f40*/  LDS.128 R4, [R4+0xe0] ;  /* 0x0000e00004047984 */ /* 0x000ea20000000c00 */
[----:B------:R-:W-:Y:S02]  /*2f50*/  PRMT R2, RZ, 0x654, R2 ;  /* 0x00000654ff027816 */ /* 0x000fe40000000002 */
[C---:B------:R-:W-:Y:S01]  /*2f60*/  ISETP.NE.AND P1, PT, R11.reuse, 0x2, PT ;  /* 0x000000020b00780c */ /* 0x040fe20003f25270 */
[----:B------:R-:W-:Y:S01]  /*2f70*/  @!PT LDS RZ, [RZ] ;  /* 0x00000000fffff984 */ /* 0x000fe20000000800 */
[----:B------:R-:W-:Y:S01]  /*2f80*/  @!PT LDS RZ, [RZ] ;  /* 0x00000000fffff984 */ /* 0x000fe20000000800 */
[----:B------:R-:W-:Y:S01]  /*2f90*/  @!PT LDS RZ, [RZ] ;  /* 0x00000000fffff984 */ /* 0x000fe20000000800 */
[----:B------:R-:W-:Y:S01]  /*2fa0*/  @!PT LDS RZ, [RZ] ;  /* 0x00000000fffff984 */ /* 0x000fe20000000800 */
[----:B------:R3:W-:Y:S06]  /*2fb0*/  MEMBAR.ALL.CTA ;  /* 0x0000000000007992 */ /* 0x0007ec0000008000 */
[----:B---3--:R-:W3:Y:S01]  /*2fc0*/  FENCE.VIEW.ASYNC.S ;  /* 0x00000000000073c6 */ /* 0x008ee20000000000 */
[----:B------:R-:W-:Y:S01]  /*2fd0*/  SEL R11, R11, RZ, P1 ;  /* 0x000000ff0b0b7207 */ /* 0x000fe20000800000 */
[----:B---3--:R3:W-:Y:S01]  /*2fe0*/  SYNCS.ARRIVE.TRANS64.RED.A1T0 RZ, [R2+URZ], RZ ;  /* 0x000000ff02ff79a7 */ /* 0x0087e200081004ff */
[----:B--2---:R-:W-:-:S02]  /*2ff0*/  LOP3.LUT P3, RZ, R6, 0x1, RZ, 0xc0, !PT ;  /* 0x0000000106ff7812 */ /* 0x004fc4000786c0ff */
[----:B------:R-:W-:-:S04]  /*3000*/  SEL R4, RZ, 0x1, P1 ;  /* 0x00000001ff047807 */ /* 0x000fc80000800000 */
[----:B------:R-:W-:Y:S02]  /*3010*/  LOP3.LUT R10, R10, R4, RZ, 0x3c, !PT ;  /* 0x000000040a0a7212 */ /* 0x000fe400078e3cff */
[----:B---3--:R-:W-:-:S04]  /*3020*/  SEL R2, RZ, 0x1, P0 ;  /* 0x00000001ff027807 */ /* 0x008fc80000000000 */
[----:B------:R-:W-:Y:S01]  /*3030*/  LOP3.LUT R9, R9, R2, RZ, 0x3c, !PT ;  /* 0x0000000209097212 */ /* 0x000fe200078e3cff */
[----:B------:R-:W-:Y:S06]  /*3040*/  @P3 BRA `(.L_x_53) ;  /* 0xfffffffc002c3947 */ /* 0x000fec000383ffff */
[----:B------:R-:W-:Y:S01]  /*3050*/  ULEA UR4, UR5, UR39, 0x3 ;  /* 0x0000002705047291 */ /* 0x000fe2000f8e18ff */
[----:B------:R-:W-:-:S08]  /*3060*/  SHF.L.U32 R2, R12, 0x1f, RZ ;  /* 0x0000001f0c027819 */ /* 0x000fd000000006ff */
[----:B------:R-:W2:Y:S02]  /*3070*/  SYNCS.PHASECHK.TRANS64 P0, [UR4+0x60], R2 ;  /* 0x00006002ff0075a7 */ /* 0x000ea40008001004 */
[----:B--2---:R-:W-:Y:S05]  /*3080*/  @P0 BRA `(.L_x_54) ;  /* 0x0000000000080947 */ /* 0x004fea0003800000 */
[----:B------:R-:W2:Y:S02]  /*3090*/  SYNCS.PHASECHK.TRANS64.TRYWAIT P0, [UR4+0x60], R2 ;  /* 0x00006002ff0075a7 */ /* 0x000ea40008001104 */
[----:B--2---:R-:W-:Y:S05]  /*30a0*/  @!P0 BRA `(.L_x_55) ;  /* 0x0000005000108947 */ /* 0x004fea0003800000 */
.L_x_54:
[----:B------:R-:W-:-:S04]  /*30b0*/  UIADD3 UR6, UPT, UPT, UR5, 0x1, URZ ;  /* 0x0000000105067890 */ /* 0x000fc8000fffe0ff */
[----:B------:R-:W-:-:S04]  /*30c0*/  UISETP.NE.AND UP0, UPT, UR6, 0x2, UPT ;  /* 0x000000020600788c */ /* 0x000fc8000bf05270 */
[----:B------:R-:W-:Y:S02]  /*30d0*/  USEL UR7, URZ, 0x1, UP0 ;  /* 0x00000001ff077887 */ /* 0x000fe40008000000 */
[----:B------:R-:W-:-:S04]  /*30e0*/  USEL UR6, UR6, URZ, UP0 ;  /* 0x000000ff06067287 */ /* 0x000fc80008000000 */
[----:B------:R-:W-:Y:S01]  /*30f0*/  ULEA UR6, UR6, UR39, 0x3 ;  /* 0x0000002706067291 */ /* 0x000fe2000f8e18ff */
[----:B--2---:R-:W-:-:S04]  /*3100*/  LOP3.LUT R2, R12, UR7, RZ, 0x3c, !PT ;  /* 0x000000070c027c12 */ /* 0x004fc8000f8e3cff */
[----:B------:R-:W-:-:S04]  /*3110*/  SHF.L.U32 R0, R2, 0x1f, RZ ;  /* 0x0000001f02007819 */ /* 0x000fc800000006ff */
[----:B------:R-:W2:Y:S02]  /*3120*/  SYNCS.PHASECHK.TRANS64 P0, [UR6+0x60], R0 ;  /* 0x00006000ff0075a7 */ /* 0x000ea40008001006 */
[----:B-12---:R-:W-:Y:S05]  /*3130*/  @P0 EXIT ;  /* 0x000000000000094d */ /* 0x006fea0003800000 */
[----:B------:R-:W-:Y:S02]  /*3140*/  SHF.L.U32 R2, R2, 0x1f, RZ ;  /* 0x0000001f02027819 */ /* 0x000fe400000006ff */
[----:B------:R-:W-:-:S07]  /*3150*/  MOV R0, UR6 ;  /* 0x0000000600007c02 */ /* 0x000fce0008000f00 */
.L_x_56:
[----:B-1----:R1:W2:Y:S02]  /*3160*/  SYNCS.PHASECHK.TRANS64.TRYWAIT P0, [R0+URZ+0x60], R2 ;  /* 0x00006002000075a7 */ /* 0x0022a400080011ff */
[----:B--2---:R-:W-:Y:S05]  /*3170*/  @!P0 NANOSLEEP.SYNCS 0x989680 ;  /* 0x009896800000895d */ /* 0x004fea0003900000 */
[----:B------:R-:W2:Y:S02]  /*3180*/  @!P0 SYNCS.PHASECHK.TRANS64 P0, [R0+URZ+0x60], R2 ;  /* 0x00006002000085a7 */ /* 0x000ea400080010ff */
[----:B--2---:R-:W-:Y:S05]  /*3190*/  @P0 EXIT ;  /* 0x000000000000094d */ /* 0x004fea0003800000 */
[----:B------:R-:W-:Y:S05]  /*31a0*/  BRA `(.L_x_56) ;  /* 0xfffffffc00ec7947 */ /* 0x000fea000383ffff */
.L_x_49:
[----:B------:R-:W-:Y:S05]  /*31b0*/  BRA.U UP4, `(.L_x_57) ;  /* 0x0000001104f47547 */ /* 0x000fea000b800000 */
[----:B------:R-:W-:Y:S01]  /*31c0*/  UMOV UR4, 0x40 ;  /* 0x0000004000047882 */ /* 0x000fe20000000000 */
[----:B------:R-:W-:Y:S01]  /*31d0*/  NOP ;  /* 0x0000000000007918 */ /* 0x000fe20000000000 */
[----:B------:R-:W-:-:S03]  /*31e0*/  ULEA UR5, UR39, UR4, 0x18 ;  /* 0x0000000427057291 */ /* 0x000fc6000f8ec0ff */
[----:B------:R-:W-:Y:S02]  /*31f0*/  UMOV UR4, 0x400 ;  /* 0x0000040000047882 */ /* 0x000fe40000000000 */
[----:B------:R-:W-:-:S04]  /*3200*/  ULEA UR39, UR39, UR4, 0x18 ;  /* 0x0000000427277291 */ /* 0x000fc8000f8ec0ff */
[----:B------:R-:W2:Y:S02]  /*3210*/  LDS.U8 R0, [UR5+0x1c] ;  /* 0x00001c05ff007984 */ /* 0x000ea40008000000 */
[----:B--2---:R-:W-:-:S13]  /*3220*/  ISETP.NE.AND P0, PT, R0, RZ, PT ;  /* 0x000000ff0000720c */ /* 0x004fda0003f05270 */
[----:B------:R-:W-:Y:S05]  /*3230*/  @P0 BRA `(.L_x_58) ;  /* 0x0000000000580947 */ /* 0x000fea0003800000 */
[----:B------:R-:W-:-:S13]  /*3240*/  ELECT P0, URZ, PT ;  /* 0x0000000000ff782f */ /* 0x000fda0003800000 */
[----:B------:R-:W-:Y:S05]  /*3250*/  @!P0 BRA `(.L_x_59) ;  /* 0x0000000000608947 */ /* 0x000fea0003800000 */
[----:B------:R-:W-:Y:S01]  /*3260*/  UMOV UR4, 0x10 ;  /* 0x0000001000047882 */ /* 0x000fe20000000000 */
[----:B------:R-:W-:Y:S01]  /*3270*/  HFMA2 R0, -RZ, RZ, 0, 5.9604644775390625e-08 ;  /* 0x00000001ff007431 */ /* 0x000fe200000001ff */
[----:B------:R-:W-:-:S03]  /*3280*/  MOV R3, 0xffff ;  /* 0x0000ffff00037802 */ /* 0x000fc60000000f00 */
[----:B------:R-:W-:Y:S04]  /*3290*/  DEPBAR.LE SB2, 0x36 ;  /* 0x0000ad800000791a */ /* 0x000fe80000000000 */
[----:B------:R-:W2:Y:S02]  /*32a0*/  UTCATOMSWS.FIND_AND_SET.ALIGN UP0, UR4, UR4 ;  /* 0x00000004000475e3 */ /* 0x000ea40008000800 */
[----:B--2---:R-:W-:Y:S01]  /*32b0*/  MOV R4, UR4 ;  /* 0x0000000400047c02 */ /* 0x004fe20008000f00 */
[----:B------:R-:W-:Y:S06]  /*32c0*/  BRA.U UP0, `(.L_x_60) ;  /* 0x0000000100187547 */ /* 0x000fec000b800000 */
.L_x_61:
[----:B------:R-:W-:Y:S05]  /*32d0*/  NANOSLEEP 0x64 ;  /* 0x000000640000795d */ /* 0x000fea0003800000 */
[----:B------:R-:W-:-:S05]  /*32e0*/  UMOV UR4, 0x10 ;  /* 0x0000001000047882 */ /* 0x000fca0000000000 */
[----:B------:R-:W-:Y:S04]  /*32f0*/  DEPBAR.LE SB2, 0x36 ;  /* 0x0000ad800000791a */ /* 0x000fe80000000000 */
[----:B------:R-:W2:Y:S02]  /*3300*/  UTCATOMSWS.FIND_AND_SET.ALIGN UP0, UR4, UR4 ;  /* 0x00000004000475e3 */ /* 0x000ea40008000800 */
[----:B--2---:R-:W-:Y:S01]  /*3310*/  MOV R4, UR4 ;  /* 0x0000000400047c02 */ /* 0x004fe20008000f00 */
[----:B------:R-:W-:Y:S05]  /*3320*/  BRA.U !UP0, `(.L_x_61) ;  /* 0xfffffffd08e87547 */ /* 0x000fea000b83ffff */
.L_x_60:
[-C--:B------:R-:W-:Y:S02]  /*3330*/  SHF.L.U32 R3, R3, R4.reuse, RZ ;  /* 0x0000000403037219 */ /* 0x080fe400000006ff */
[----:B------:R-:W-:Y:S01]  /*3340*/  SHF.L.U32 R0, R0, R4, RZ ;  /* 0x0000000400007219 */ /* 0x000fe200000006ff */
[----:B------:R-:W-:Y:S02]  /*3350*/  IMAD.SHL.U32 R4, R4, 0x20, RZ ;  /* 0x0000002004047824 */ /* 0x000fe400078e00ff */
[----:B------:R2:W-:Y:S04]  /*3360*/  ATOMS.OR RZ, [UR5+0x14], R3 ;  /* 0x00001403ffff798c */ /* 0x0005e8000b000005 */
[----:B------:R2:W-:Y:S04]  /*3370*/  ATOMS.OR RZ, [UR5+0x18], R0 ;  /* 0x00001800ffff798c */ /* 0x0005e8000b000005 */
[----:B------:R2:W-:Y:S01]  /*3380*/  STS [UR39+0x100], R4 ;  /* 0x00010004ff007988 */ /* 0x0005e20008000827 */
[----:B------:R-:W-:Y:S05]  /*3390*/  BRA `(.L_x_59) ;  /* 0x0000000000107947 */ /* 0x000fea0003800000 */
.L_x_58:
[----:B------:R-:W-:Y:S02]  /*33a0*/  MOV R0, 0xffffffff ;  /* 0xffffffff00007802 */ /* 0x000fe40000000f00 */
[----:B------:R-:W-:-:S03]  /*33b0*/  MOV R4, 0x33e0 ;  /* 0x000033e000047802 */ /* 0x000fc60000000f00 */
[----:B------:R2:W-:Y:S04]  /*33c0*/  STS [UR39+0x100], R0 ;  /* 0x00010000ff007988 */ /* 0x0005e80008000827 */
[----:B-12--5:R-:W-:Y:S05]  /*33d0*/  CALL.REL.NOINC `($__internal_1_$__cuda_sm10x_tcgen05_guardrail_trap_phase_invalid_during_alloc) ;  /* 0x0000005000a87944 */ /* 0x026fea0003c00000 */
.L_x_59:
[----:B------:R-:W-:Y:S05]  /*33e0*/  WARPSYNC.ALL ;  /* 0x0000000000007948 */ /* 0x000fea0003800000 */
[----:B------:R-:W3:Y:S01]  /*33f0*/  S2UR UR4, SR_CgaCtaId ;  /* 0x00000000000479c3 */ /* 0x000ee20000008800 */
[----:B------:R-:W-:Y:S01]  /*3400*/  UMOV UR70, 0x400 ;  /* 0x0000040000467882 */ /* 0x000fe20000000000 */
[----:B------:R-:W-:-:S06]  /*3410*/  NOP ;  /* 0x0000000000007918 */ /* 0x000fcc0000000000 */
[----:B------:R-:W-:Y:S06]  /*3420*/  BAR.ARV 0x6, 0xa0 ;  /* 0x0182800000007b1d */ /* 0x000fec0000002000 */
[----:B------:R-:W4:Y:S01]  /*3430*/  LDCU UR8, c[0x0][0x38c] ;  /* 0x00007180ff0877ac */ /* 0x000f220008000800 */
[----:B------:R-:W-:Y:S01]  /*3440*/  LOP3.LUT R2, R2, 0xffff, RZ, 0xc0, !PT ;  /* 0x0000ffff02027812 */ /* 0x000fe200078ec0ff */
[----:B------:R-:W-:Y:S01]  /*3450*/  HFMA2 R11, -RZ, RZ, 0, 5.9604644775390625e-08 ;  /* 0x00000001ff0b7431 */ /* 0x000fe200000001ff */
[----:B------:R-:W-:Y:S01]  /*3460*/  MOV R10, RZ ;  /* 0x000000ff000a7202 */ /* 0x000fe20000000f00 */
[----:B------:R-:W1:Y:S01]  /*3470*/  LDCU UR9, c[0x0][0x38c] ;  /* 0x00007180ff0977ac */ /* 0x000e620008000800 */
[----:B------:R-:W-:-:S02]  /*3480*/  R2UR UR71, R2 ;  /* 0x00000000024772ca */ /* 0x000fc400000e0000 */
[----:B------:R-:W-:Y:S01]  /*3490*/  CS2R R8, SRZ ;  /* 0x0000000000087805 */ /* 0x000fe2000001ff00 */
[----:B------:R-:W-:Y:S01]  /*34a0*/  UMOV UR73, URZ ;  /* 0x000000ff00497c82 */ /* 0x000fe20008000000 */
[----:B------:R-:W-:Y:S01]  /*34b0*/  UMOV UR5, URZ ;  /* 0x000000ff00057c82 */ /* 0x000fe20008000000 */
[----:B---3--:R-:W-:Y:S01]  /*34c0*/  ULEA UR70, UR4, UR70, 0x18 ;  /* 0x0000004604467291 */ /* 0x008fe2000f8ec0ff */
[----:B------:R-:W-:Y:S01]  /*34d0*/  UMOV UR76, 0x0 ;  /* 0x00000000004c7882 */ /* 0x000fe20000000000 */
[----:B------:R-:W-:Y:S02]  /*34e0*/  UMOV UR77, 0x4140010 ;  /* 0x04140010004d7882 */ /* 0x000fe40000000000 */
[----:B------:R-:W-:Y:S02]  /*34f0*/  UIADD3 UR6, UPT, UPT, UR70, 0x15300, URZ ;  /* 0x0001530046067890 */ /* 0x000fe4000fffe0ff */
[----:B------:R-:W-:Y:S02]  /*3500*/  UIADD3 UR7, UPT, UPT, UR70, 0x5300, URZ ;  /* 0x0000530046077890 */ /* 0x000fe4000fffe0ff */
[----:B----4-:R-:W-:Y:S01]  /*3510*/  UIADD3 UR8, UPT, UPT, UR8, 0xff, URZ ;  /* 0x000000ff08087890 */ /* 0x010fe2000fffe0ff */
[----:B--2---:R-:W2:Y:S01]  /*3520*/  LDS R0, [UR70+0x100] ;  /* 0x00010046ff007984 */ /* 0x004ea20008000800 */
[----:B------:R-:W-:-:S02]  /*3530*/  USHF.R.U32.HI UR6, URZ, 0x4, UR6 ;  /* 0x00000004ff067899 */ /* 0x000fc40008011606 */
[----:B------:R-:W-:Y:S02]  /*3540*/  USHF.R.S32.HI UR4, URZ, 0x1f, UR8 ;  /* 0x0000001fff047899 */ /* 0x000fe40008011408 */
[----:B------:R-:W-:Y:S02]  /*3550*/  USHF.R.U32.HI UR7, URZ, 0x4, UR7 ;  /* 0x00000004ff077899 */ /* 0x000fe40008011607 */
[----:B------:R-:W-:Y:S02]  /*3560*/  ULEA.HI UR4, UR4, UR8, URZ, 0x8 ;  /* 0x0000000804047291 */ /* 0x000fe4000f8f40ff */
[----:B------:R-:W-:Y:S02]  /*3570*/  ULOP3.LUT UR7, UR7, 0x3fff, URZ, 0xc0, !UPT ;  /* 0x00003fff07077892 */ /* 0x000fe4000f8ec0ff */
[----:B------:R-:W-:Y:S02]  /*3580*/  USHF.R.S32.HI UR10, URZ, 0x8, UR4 ;  /* 0x00000008ff0a7899 */ /* 0x000fe40008011404 */
[----:B------:R-:W-:-:S02]  /*3590*/  ULOP3.LUT UR4, UR6, 0x3fff, URZ, 0xc0, !UPT ;  /* 0x00003fff06047892 */ /* 0x000fc4000f8ec0ff */
[----:B------:R-:W-:Y:S02]  /*35a0*/  UISETP.LT.AND UP0, UPT, UR10, 0x1, UPT ;  /* 0x000000010a00788c */ /* 0x000fe4000bf01270 */
[----:B------:R-:W-:Y:S01]  /*35b0*/  IMAD.U32 R12, RZ, RZ, UR10 ;  /* 0x0000000aff0c7e24 */ /* 0x000fe2000f8e00ff */
[----:B------:R-:W-:Y:S02]  /*35c0*/  ULOP3.LUT UR72, UR7, 0x10000, URZ, 0xfc, !UPT ;  /* 0x0001000007487892 */ /* 0x000fe4000f8efcff */
[----:B------:R-:W-:Y:S02]  /*35d0*/  USEL UR6, UR10, 0x1, !UP0 ;  /* 0x000000010a067887 */ /* 0x000fe4000c000000 */
[----:B------:R-:W-:Y:S02]  /*35e0*/  ULOP3.LUT UR4, UR4, 0x10000, URZ, 0xfc, !UPT ;  /* 0x0001000004047892 */ /* 0x000fe4000f8efcff */
[----:B------:R-:W-:Y:S02]  /*35f0*/  UIADD3 UR6, UPT, UPT, -UR6, URZ, URZ ;  /* 0x000000ff06067290 */ /* 0x000fe4000fffe1ff */
[----:B-1----:R-:W-:Y:S01]  /*3600*/  UISETP.GE.AND UP4, UPT, UR9, 0x1, UPT ;  /* 0x000000010900788c */ /* 0x002fe2000bf86270 */
[----:B------:R-:W-:Y:S01]  /*3610*/  UMOV UR74, 0x0 ;  /* 0x00000000004a7882 */ /* 0x000fe20000000000 */
[----:B------:R-:W-:-:S02]  /*3620*/  UMOV UR75, 0x4140010 ;  /* 0x04140010004b7882 */ /* 0x000fc40000000000 */
[----:B------:R-:W-:Y:S01]  /*3630*/  IMAD.U32 R14, RZ, RZ, UR6 ;  /* 0x00000006ff0e7e24 */ /* 0x000fe2000f8e00ff */
[----:B--2---:R-:W-:-:S13]  /*3640*/  R2UR UR8, R0 ;  /* 0x00000000000872ca */ /* 0x004fda00000e0000 */
[----:B------:R-:W-:-:S07]  /*3650*/  IMAD.U32 R15, RZ, RZ, UR8 ;  /* 0x00000008ff0f7e24 */ /* 0x000fce000f8e00ff */
.L_x_68:
[----:B------:R-:W-:Y:S02]  /*3660*/  LEA R0, R10, UR70, 0x3 ;  /* 0x000000460a007c11 */ /* 0x000fe4000f8e18ff */
[----:B------:R-:W-:Y:S02]  /*3670*/  SHF.L.U32 R2, R9, 0x1f, RZ ;  /* 0x0000001f09027819 */ /* 0x000fe400000006ff */
[----:B------:R-:W-:Y:S01]  /*3680*/  PLOP3.LUT P0, PT, PT, PT, UP4, 0x80, 0x8 ;  /* 0x000000000008781c */ /* 0x000fe20003f0f048 */
[----:B------:R-:W-:Y:S01]  /*3690*/  VIADD R3, R0, 0x60 ;  /* 0x0000006000037836 */ /* 0x000fe20000000000 */
[----:B-1----:R-:W1:Y:S02]  /*36a0*/  SYNCS.PHASECHK.TRANS64.TRYWAIT P1, [R0+URZ+0x50], R2 ;  /* 0x00005002000075a7 */ /* 0x002e6400080211ff */
[----:B-1----:R-:W-:Y:S09]  /*36b0*/  @!P1 BRA `(.L_x_62) ;  /* 0x0000004800a49947 */ /* 0x002ff20003800000 */
.L_x_126:
[----:B------:R-:W-:Y:S01]  /*36c0*/  LEA R4, R10, UR70, 0x4 ;  /* 0x000000460a047c11 */ /* 0x000fe2000f8e20ff */
[----:B------:R-:W-:Y:S01]  /*36d0*/  @UP4 ULEA UR6, UR5, UR70, 0x3 ;  /* 0x0000004605064291 */ /* 0x000fe2000f8e18ff */
[----:B------:R-:W-:Y:S01]  /*36e0*/  PLOP3.LUT P2, PT, PT, PT, PT, 0x80, 0x8 ;  /* 0x000000000008781c */ /* 0x000fe20003f4f070 */
[----:B------:R-:W-:Y:S01]  /*36f0*/  ULEA UR7, UR73, UR70, 0x3 ;  /* 0x0000004649077291 */ /* 0x000fe2000f8e18ff */
[----:B------:R-:W-:Y:S02]  /*3700*/  PRMT R3, RZ, 0x654, R3 ;  /* 0x00000654ff037816 */ /* 0x000fe40000000003 */
[----:B------:R-:W2:Y:S01]  /*3710*/  LDS.128 R4, [R4+0xe0] ;  /* 0x0000e00004047984 */ /* 0x000ea20000000c00 */
[----:B-1----:R-:W-:Y:S02]  /*3720*/  @P0 SHF.L.U32 R2, R8, 0x1f, RZ ;  /* 0x0000001f08020819 */ /* 0x002fe400000006ff */
[----:B------:R-:W-:Y:S01]  /*3730*/  SHF.L.U32 R0, R11, 0x1f, RZ ;  /* 0x0000001f0b007819 */ /* 0x000fe200000006ff */
[----:B------:R-:W-:Y:S01]  /*3740*/  @!PT LDS RZ, [RZ] ;  /* 0x00000000fffff984 */ /* 0x000fe20000000800 */
[----:B------:R-:W-:Y:S01]  /*3750*/  @!PT LDS RZ, [RZ] ;  /* 0x00000000fffff984 */ /* 0x000fe20000000800 */
[----:B------:R-:W-:Y:S01]  /*3760*/  @!PT LDS RZ, [RZ] ;  /* 0x00000000fffff984 */ /* 0x000fe20000000800 */
[----:B------:R-:W-:Y:S01]  /*3770*/  @!PT LDS RZ, [RZ] ;  /* 0x00000000fffff984 */ /* 0x000fe20000000800 */
[----:B------:R1:W-:Y:S06]  /*3780*/  MEMBAR.ALL.CTA ;  /* 0x0000000000007992 */ /* 0x0003ec0000008000 */
[----:B-1----:R-:W1:Y:S01]  /*3790*/  FENCE.VIEW.ASYNC.S ;  /* 0x00000000000073c6 */ /* 0x002e620000000000 */
[----:B------:R-:W-:Y:S01]  /*37a0*/  R2UR UR8, R15 ;  /* 0x000000000f0872ca */ /* 0x000fe200000e0000 */
[----:B------:R-:W-:Y:S01]  /*37b0*/  IMAD.U32 R13, RZ, RZ, UR7 ;  /* 0x00000007ff0d7e24 */ /* 0x000fe2000f8e00ff */
[----:B-1----:R1:W-:Y:S01]  /*37c0*/  SYNCS.ARRIVE.TRANS64.RED.A1T0 RZ, [R3+URZ], RZ ;  /* 0x000000ff03ff79a7 */ /* 0x0023e200081004ff */
[----:B------:R1:W3:Y:S01]  /*37d0*/  @P0 SYNCS.PHASECHK.TRANS64.TRYWAIT P2, [UR6], R2 ;  /* 0x00000002ff0005a7 */ /* 0x0002e20008041106 */
[----:B------:R-:W-:Y:S01]  /*37e0*/  ULEA.HI UR6, UR73, UR73, URZ, 0x1 ;  /* 0x0000004949067291 */ /* 0x000fe2000f8f08ff */
[----:B--2---:R-:W-:-:S03]  /*37f0*/  LOP3.LUT P1, RZ, R6, 0x1, RZ, 0xc0, !PT ;  /* 0x0000000106ff7812 */ /* 0x004fc6000782c0ff */
[----:B------:R-:W-:-:S05]  /*3800*/  USHF.R.U32.HI UR10, URZ, 0x1, UR6 ;  /* 0x00000001ff0a7899 */ /* 0x000fca0008011606 */
[----:B------:R-:W-:Y:S01]  /*3810*/  UIMAD UR10, UR10, 0x50, UR8 ;  /* 0x000000500a0a78a4 */ /* 0x000fe2000f8e0208 */
[----:B------:R-:W2:Y:S01]  /*3820*/  SYNCS.PHASECHK.TRANS64.TRYWAIT P0, [UR7+0x90], R0 ;  /* 0x00009000ff0075a7 */ /* 0x000ea20008001107 */
[----:B------:R-:W-:-:S04]  /*3830*/  ULOP3.LUT UR7, UR6, 0xffe, URZ, 0xc0, !UPT ;  /* 0x00000ffe06077892 */ /* 0x000fc8000f8ec0ff */
[----:B------:R-:W-:-:S04]  /*3840*/  UIADD3 UR6, UPT, UPT, -UR7, UR73, URZ ;  /* 0x0000004907067290 */ /* 0x000fc8000fffe1ff */
[----:B------:R-:W-:Y:S01]  /*3850*/  ULEA UR10, UR6, UR10, 0x14 ;  /* 0x0000000a060a7291 */ /* 0x000fe2000f8ea0ff */
[----:B-123--:R-:W-:Y:S11]  /*3860*/  @!P0 BRA `(.L_x_63) ;  /* 0x00000048004c8947 */ /* 0x00eff60003800000 */
.L_x_128:
[----:B------:R-:W-:Y:S01]  /*3870*/  IADD3 R10, PT, PT, R10, 0x1, RZ ;  /* 0x000000010a0a7810 */ /* 0x000fe20007ffe0ff */
[----:B------:R-:W-:Y:S06]  /*3880*/  BRA.U !UP4, `(.L_x_64) ;  /* 0x000000050cd87547 */ /* 0x000fec000b800000 */
[----:B------:R-:W-:Y:S01]  /*3890*/  R2UR UR68, R14 ;  /* 0x000000000e4472ca */ /* 0x000fe200000e0000 */
[----:B------:R-:W-:Y:S01]  /*38a0*/  UPLOP3.LUT UP2, UPT, UPT, UPT, UPT, 0x40, 0x4 ;  /* 0x000000000004789c */ /* 0x000fe20003f4e870 */
[----:B------:R-:W-:-:S15]  /*38b0*/  R2UR UR11, R12 ;  /* 0x000000000c0b72ca */ /* 0x000fde00000e0000 */
.L_x_67:
[----:B------:R-:W-:Y:S02]  /*38c0*/  UIADD3 UR68, UPT, UPT, UR68, 0x1, URZ ;  /* 0x0000000144447890 */ /* 0x000fe4000fffe0ff */
[----:B--2---:R-:W-:Y:S02]  /*38d0*/  ULEA UR7, UR5, UR70, 0x3 ;  /* 0x0000004605077291 */ /* 0x004fe4000f8e18ff */
[----:B------:R-:W-:Y:S01]  /*38e0*/  UISETP.NE.AND UP3, UPT, UR68, URZ, UPT ;  /* 0x000000ff4400728c */ /* 0x000fe2000bf65270 */
[----:B------:R-:W-:Y:S10]  /*38f0*/  @P2 BRA `(.L_x_65) ;  /* 0x00000000000c2947 */ /* 0x000ff40003800000 */
[----:B-1----:R-:W-:Y:S04]  /*3900*/  SHF.L.U32 R2, R8, 0x1f, RZ ;  /* 0x0000001f08027819 */ /* 0x002fe800000006ff */
[----:B------:R-:W1:Y:S02]  /*3910*/  SYNCS.PHASECHK.TRANS64.TRYWAIT P0, [UR7], R2 ;  /* 0x00000002ff0075a7 */ /* 0x000e640008001107 */
[----:B-1----:R-:W-:Y:S05]  /*3920*/  @!P0 BRA `(.L_x_66) ;  /* 0x0000004800388947 */ /* 0x002fea0003800000 */
.L_x_65:
[----:B------:R-:W-:Y:S01]  /*3930*/  UISETP.NE.AND UP0, UPT, UR11, 0x1, UPT ;  /* 0x000000010b00788c */ /* 0x000fe2000bf05270 */
[----:B------:R-:W-:Y:S01]  /*3940*/  PLOP3.LUT P2, PT, PT, PT, PT, 0x80, 0x8 ;  /* 0x000000000008781c */ /* 0x000fe20003f4f070 */
[----:B------:R-:W-:Y:S01]  /*3950*/  UIADD3 UR9, UPT, UPT, UR5, 0x1, URZ ;  /* 0x0000000105097890 */ /* 0x000fe2000fffe0ff */
[----:B------:R-:W-:Y:S01]  /*3960*/  MOV.SPILL R3, UR75 ;  /* 0x0000004b00037c02 */ /* 0x000fe20009000f00 */
[----:B------:R-:W-:Y:S01]  /*3970*/  UIADD3 UR69, UPT, UPT, UR7, 0x10, URZ ;  /* 0x0000001007457890 */ /* 0x000fe2000fffe0ff */
[----:B-1----:R-:W-:Y:S01]  /*3980*/  MOV.SPILL R2, UR74 ;  /* 0x0000004a00027c02 */ /* 0x002fe20009000f00 */
[----:B------:R-:W-:Y:S01]  /*3990*/  UISETP.NE.AND UP1, UPT, UR9, 0x2, UPT ;  /* 0x000000020900788c */ /* 0x000fe2000bf25270 */
[----:B------:R-:W-:Y:S01]  /*39a0*/  PLOP3.LUT P0, PT, PT, PT, UP0, 0x80, 0x8 ;  /* 0x000000000008781c */ /* 0x000fe20003f0f008 */
[----:B------:R-:W-:Y:S02]  /*39b0*/  UIMAD UR6, UR5, 0xa00, UR4 ;  /* 0x00000a00050678a4 */ /* 0x000fe4000f8e0204 */
[----:B------:R-:W-:Y:S02]  /*39c0*/  ULEA UR8, UR5, UR72, 0xb ;  /* 0x0000004805087291 */ /* 0x000fe4000f8e58ff */
[----:B------:R-:W-:Y:S02]  /*39d0*/  USEL UR7, URZ, 0x1, UP1 ;  /* 0x00000001ff077887 */ /* 0x000fe40008800000 */
[----:B------:R-:W-:Y:S02]  /*39e0*/  USEL UR5, UR9, URZ, UP1 ;  /* 0x000000ff09057287 */ /* 0x000fe40008800000 */
[----:B------:R-:W-:Y:S02]  /*39f0*/  UIADD3 UR22, UPT, UPT, UR6, 0x2, URZ ;  /* 0x0000000206167890 */ /* 0x000fe4000fffe0ff */
[----:B------:R-:W-:Y:S01]  /*3a00*/  @UP0 ULEA UR9, UR5, UR70, 0x3 ;  /* 0x0000004605090291 */ /* 0x000fe2000f8e18ff */
[----:B------:R-:W-:Y:S01]  /*3a10*/  LOP3.LUT R8, R8, UR7, RZ, 0x3c, !PT ;  /* 0x0000000708087c12 */ /* 0x000fe2000f8e3cff */
[----:B------:R-:W-:Y:S02]  /*3a20*/  UIADD3 UR18, UPT, UPT, UR8, 0x2, URZ ;  /* 0x0000000208127890 */ /* 0x000fe4000fffe0ff */
[----:B------:R-:W-:Y:S01]  /*3a30*/  UIADD3 UR14, UPT, UPT, UR6, 0x4, URZ ;  /* 0x00000004060e7890 */ /* 0x000fe2000fffe0ff */
[----:B------:R-:W-:Y:S01]  /*3a40*/  @P0 SHF.L.U32 R0, R8, 0x1f, RZ ;  /* 0x0000001f08000819 */ /* 0x000fe200000006ff */
[----:B------:R-:W-:Y:S02]  /*3a50*/  UIADD3 UR12, UPT, UPT, UR8, 0x4, URZ ;  /* 0x00000004080c7890 */ /* 0x000fe4000fffe0ff */
[----:B------:R-:W-:Y:S01]  /*3a60*/  UIADD3 UR66, UPT, UPT, UR6, 0x6, URZ ;  /* 0x0000000606427890 */ /* 0x000fe2000fffe0ff */
[----:B------:R2:W3:Y:S01]  /*3a70*/  @P0 SYNCS.PHASECHK.TRANS64.TRYWAIT P2, [UR9], R0 ;  /* 0x00000000ff0005a7 */ /* 0x0004e20008041109 */
[----:B------:R-:W-:Y:S02]  /*3a80*/  UIADD3 UR64, UPT, UPT, UR8, 0x6, URZ ;  /* 0x0000000608407890 */ /* 0x000fe4000fffe0ff */
        /* <DEDUP_REMOVED lines=22> */
[----:B------:R-:W-:Y:S01]  /*3bf0*/  UIADD3 UR11, UPT, UPT, UR11, -0x1, URZ ;  /* 0xffffffff0b0b7890 */ /* 0x000fe2000fffe0ff */
[----:B------:R-:W-:Y:S01]  /*3c00*/  UMOV UR7, 0x40004040 ;  /* 0x4000404000077882 */ /* 0x000fe20000000000 */
[----:B------:R-:W-:Y:S01]  /*3c10*/  UMOV UR74, 0x0 ;  /* 0x00000000004a7882 */ /* 0x000fe20000000000 */
[----:B------:R-:W-:Y:S01]  /*3c20*/  UMOV UR75, 0x4140010 ;  /* 0x04140010004b7882 */ /* 0x000fe20000000000 */
[----:B------:R-:W-:Y:S01]  /*3c30*/  UMOV UR9, 0x40004040 ;  /* 0x4000404000097882 */ /* 0x000fe20000000000 */
[----:B------:R-:W-:Y:S01]  /*3c40*/  UMOV UR23, 0x40004040 ;  /* 0x4000404000177882 */ /* 0x000fe20000000000 */
[----:B------:R1:W-:Y:S01]  /*3c50*/  UTCHMMA gdesc[UR8], gdesc[UR6], tmem[UR10], tmem[UR74], idesc[UR75], UP2 ;  /* 0x00ff4a06080075ea */ /* 0x0003e2000900000a */
[----:B------:R-:W-:Y:S01]  /*3c60*/  UPLOP3.LUT UP2, UPT, UPT, UPT, UPT, 0x80, 0x8 ;  /* 0x000000000008789c */ /* 0x000fe20003f4f070 */
[----:B------:R-:W-:Y:S01]  /*3c70*/  UMOV UR19, 0x40004040 ;  /* 0x4000404000137882 */ /* 0x000fe20000000000 */
[----:B------:R-:W-:Y:S01]  /*3c80*/  UMOV UR15, 0x40004040 ;  /* 0x40004040000f7882 */ /* 0x000fe20000000000 */
[----:B------:R4:W-:Y:S01]  /*3c90*/  UTCHMMA gdesc[UR18], gdesc[UR22], tmem[UR10], tmem[UR74], idesc[UR75], UPT ;  /* 0x00ff4a16120075ea */ /* 0x0009e2000b80000a */
[----:B------:R-:W-:Y:S01]  /*3ca0*/  UMOV UR13, 0x40004040 ;  /* 0x40004040000d7882 */ /* 0x000fe20000000000 */
        /* <DEDUP_REMOVED lines=18> */
[----:B-1----:R-:W-:Y:S02]  /*3dd0*/  UIADD3 UR6, UPT, UPT, UR6, 0x786, URZ ;  /* 0x0000078606067890 */ /* 0x002fe4000fffe0ff */
[----:B------:R-:W-:Y:S01]  /*3de0*/  UIADD3 UR8, UPT, UPT, UR8, 0x606, URZ ;  /* 0x0000060608087890 */ /* 0x000fe2000fffe0ff */
[----:B------:R-:W-:Y:S01]  /*3df0*/  UMOV UR31, 0x40004040 ;  /* 0x40004040001f7882 */ /* 0x000fe20000000000 */
[----:B----4-:R-:W-:Y:S01]  /*3e00*/  UMOV UR22, 0x0 ;  /* 0x0000000000167882 */ /* 0x010fe20000000000 */
[----:B------:R-:W-:Y:S01]  /*3e10*/  UMOV UR23, 0x4140010 ;  /* 0x0414001000177882 */ /* 0x000fe20000000000 */
[----:B------:R-:W-:Y:S01]  /*3e20*/  R2UR.FILL UR75, R3 ;  /* 0x00000000034b72ca */ /* 0x000fe200004e0000 */
[----:B------:R1:W-:Y:S01]  /*3e30*/  UTCHMMA gdesc[UR12], gdesc[UR14], tmem[UR10], tmem[UR22], idesc[UR23], UPT ;  /* 0x00ff160e0c0075ea */ /* 0x0003e2000b80000a */
[----:B------:R-:W-:Y:S01]  /*3e40*/  R2UR.FILL UR74, R2 ;  /* 0x00000000024a72ca */ /* 0x000fe200004e0000 */
[----:B------:R2:W-:Y:S01]  /*3e50*/  UTCHMMA gdesc[UR64], gdesc[UR66], tmem[UR10], tmem[UR22], idesc[UR23], UPT ;  /* 0x00ff1642400075ea */ /* 0x0005e2000b80000a */
[----:B------:R-:W-:Y:S01]  /*3e60*/  UMOV UR18, 0x0 ;  /* 0x0000000000127882 */ /* 0x000fe20000000000 */
[----:B------:R-:W-:Y:S01]  /*3e70*/  UMOV UR19, 0x4140010 ;  /* 0x0414001000137882 */ /* 0x000fe20000000000 */
[----:B------:R2:W-:Y:S01]  /*3e80*/  UTCHMMA gdesc[UR60], gdesc[UR62], tmem[UR10], tmem[UR22], idesc[UR23], UPT ;  /* 0x00ff163e3c0075ea */ /* 0x0005e2000b80000a */
[----:B------:R2:W-:Y:S01]  /*3e90*/  UTCHMMA gdesc[UR56], gdesc[UR58], tmem[UR10], tmem[UR18], idesc[UR19], UPT ;  /* 0x00ff123a380075ea */ /* 0x0005e2000b80000a */
[----:B------:R2:W-:Y:S01]  /*3ea0*/  UTCHMMA gdesc[UR52], gdesc[UR54], tmem[UR10], tmem[UR18], idesc[UR19], UPT ;  /* 0x00ff1236340075ea */ /* 0x0005e2000b80000a */
[----:B------:R-:W-:Y:S01]  /*3eb0*/  UMOV UR29, 0x40004040 ;  /* 0x40004040001d7882 */ /* 0x000fe20000000000 */
[----:B------:R-:W-:Y:S01]  /*3ec0*/  UMOV UR27, 0x40004040 ;  /* 0x40004040001b7882 */ /* 0x000fe20000000000 */
[----:B------:R-:W-:Y:S01]  /*3ed0*/  UMOV UR25, 0x40004040 ;  /* 0x4000404000197882 */ /* 0x000fe20000000000 */
[----:B------:R-:W-:Y:S01]  /*3ee0*/  UMOV UR21, 0x40004040 ;  /* 0x4000404000157882 */ /* 0x000fe20000000000 */
[----:B------:R-:W-:Y:S01]  /*3ef0*/  UMOV UR17, 0x40004040 ;  /* 0x4000404000117882 */ /* 0x000fe20000000000 */
[----:B-1----:R-:W-:Y:S01]  /*3f00*/  UMOV UR12, 0x0 ;  /* 0x00000000000c7882 */ /* 0x002fe20000000000 */
[----:B------:R-:W-:Y:S01]  /*3f10*/  UMOV UR13, 0x4140010 ;  /* 0x04140010000d7882 */ /* 0x000fe20000000000 */
[----:B------:R-:W-:Y:S01]  /*3f20*/  UMOV UR14, 0x0 ;  /* 0x00000000000e7882 */ /* 0x000fe20000000000 */
[----:B------:R2:W-:Y:S01]  /*3f30*/  UTCHMMA gdesc[UR48], gdesc[UR50], tmem[UR10], tmem[UR12], idesc[UR13], UPT ;  /* 0x00ff0c32300075ea */ /* 0x0005e2000b80000a */
[----:B------:R2:W-:Y:S01]  /*3f40*/  UTCHMMA gdesc[UR44], gdesc[UR46], tmem[UR10], tmem[UR12], idesc[UR13], UPT ;  /* 0x00ff0c2e2c0075ea */ /* 0x0005e2000b80000a */
[----:B------:R2:W-:Y:S01]  /*3f50*/  UTCHMMA gdesc[UR40], gdesc[UR42], tmem[UR10], tmem[UR12], idesc[UR13], UPT ;  /* 0x00ff0c2a280075ea */ /* 0x0005e2000b80000a */
[----:B------:R2:W-:Y:S01]  /*3f60*/  UTCHMMA gdesc[UR36], gdesc[UR38], tmem[UR10], tmem[UR22], idesc[UR23], UPT ;  /* 0x00ff1626240075ea */ /* 0x0005e2000b80000a */
[----:B------:R-:W-:Y:S01]  /*3f70*/  UMOV UR15, 0x4140010 ;  /* 0x04140010000f7882 */ /* 0x000fe20000000000 */
[----:B------:R2:W-:Y:S01]  /*3f80*/  UTCHMMA gdesc[UR32], gdesc[UR34], tmem[UR10], tmem[UR18], idesc[UR19], UPT ;  /* 0x00ff1222200075ea */ /* 0x0005e2000b80000a */
[----:B------:R2:W-:Y:S01]  /*3f90*/  UTCHMMA gdesc[UR28], gdesc[UR30], tmem[UR10], tmem[UR14], idesc[UR15], UPT ;  /* 0x00ff0e1e1c0075ea */ /* 0x0005e2000b80000a */
[----:B------:R2:W-:Y:S01]  /*3fa0*/  UTCHMMA gdesc[UR24], gdesc[UR26], tmem[UR10], tmem[UR12], idesc[UR13], UPT ;  /* 0x00ff0c1a180075ea */ /* 0x0005e2000b80000a */
[----:B------:R2:W-:Y:S01]  /*3fb0*/  UTCHMMA gdesc[UR16], gdesc[UR20], tmem[UR10], tmem[UR76], idesc[UR77], UPT ;  /* 0x00ff4c14100075ea */ /* 0x0005e2000b80000a */
[----:B------:R2:W-:Y:S01]  /*3fc0*/  UTCHMMA gdesc[UR8], gdesc[UR6], tmem[UR10], tmem[UR74], idesc[UR75], UPT ;  /* 0x00ff4a06080075ea */ /* 0x0005e2000b80000a */
[----:B------:R2:W-:Y:S01]  /*3fd0*/  UTCBAR.MULTICAST [UR69], URZ, UR71 ;  /* 0x000000ff450073e9 */ /* 0x0005e20008000847 */
[----:B---3--:R-:W-:Y:S05]  /*3fe0*/  BRA.U UP3, `(.L_x_67) ;  /* 0xfffffff903347547 */ /* 0x008fea000b83ffff */
.L_x_64:
[----:B--2---:R-:W-:Y:S02]  /*3ff0*/  R2UR UR6, R13 ;  /* 0x000000000d0672ca */ /* 0x004fe400000e0000 */
[----:B------:R-:W-:-:S04]  /*4000*/  ISETP.NE.AND P0, PT, R10, 0x2, PT ;  /* 0x000000020a00780c */ /* 0x000fc80003f05270 */
[----:B-1----:R-:W-:Y:S02]  /*4010*/  SEL R0, RZ, 0x1, P0 ;  /* 0x00000001ff007807 */ /* 0x002fe40000000000 */
[----:B------:R-:W-:Y:S02]  /*4020*/  SEL R10, R10, RZ, P0 ;  /* 0x000000ff0a0a7207 */ /* 0x000fe40000000000 */
[----:B------:R-:W-:-:S03]  /*4030*/  LOP3.LUT R9, R9, R0, RZ, 0x3c, !PT ;  /* 0x0000000009097212 */ /* 0x000fc600078e3cff */
[----:B------:R-:W-:Y:S02]  /*4040*/  UIADD3 UR7, UPT, UPT, UR6, 0x70, URZ ;  /* 0x0000007006077890 */ /* 0x000fe4000fffe0ff */
[----:B------:R-:W-:-:S04]  /*4050*/  UIADD3 UR6, UPT, UPT, UR73, 0x1, URZ ;  /* 0x0000000149067890 */ /* 0x000fc8000fffe0ff */
[----:B------:R-:W-:-:S03]  /*4060*/  UISETP.NE.AND UP0, UPT, UR6, 0x4, UPT ;  /* 0x000000040600788c */ /* 0x000fc6000bf05270 */
[----:B------:R1:W-:Y:S01]  /*4070*/  UTCBAR [UR7], URZ ;  /* 0x000000ff070073e9 */ /* 0x0003e200080000ff */
[----:B------:R-:W-:Y:S02]  /*4080*/  USEL UR8, URZ, 0x1, UP0 ;  /* 0x00000001ff087887 */ /* 0x000fe40008000000 */
[----:B------:R-:W-:-:S04]  /*4090*/  USEL UR73, UR6, URZ, UP0 ;  /* 0x000000ff06497287 */ /* 0x000fc80008000000 */
[----:B------:R-:W-:Y:S01]  /*40a0*/  LOP3.LUT R11, R11, UR8, RZ, 0x3c, !PT ;  /* 0x000000080b0b7c12 */ /* 0x000fe2000f8e3cff */
[----:B------:R-:W-:Y:S07]  /*40b0*/  @P1 BRA `(.L_x_68) ;  /* 0xfffffff400681947 */ /* 0x000fee000383ffff */
[----:B------:R-:W2:Y:S01]  /*40c0*/  S2UR UR8, SR_CgaCtaId ;  /* 0x00000000000879c3 */ /* 0x000ea20000008800 */
[----:B------:R-:W-:Y:S01]  /*40d0*/  ELECT P0, URZ, PT ;  /* 0x0000000000ff782f */ /* 0x000fe20003800000 */
[----:B------:R-:W-:Y:S01]  /*40e0*/  IMAD.MOV.U32 R0, RZ, RZ, 0x1 ;  /* 0x00000001ff007424 */ /* 0x000fe200078e00ff */
[----:B------:R-:W-:Y:S01]  /*40f0*/  UIADD3 UR70, UPT, UPT, UR70, 0x90, URZ ;  /* 0x0000009046467890 */ /* 0x000fe2000fffe0ff */
[----:B------:R-:W-:Y:S01]  /*4100*/  SHF.L.U32 R2, R11, 0x1f, RZ ;  /* 0x0000001f0b027819 */ /* 0x000fe200000006ff */
[----:B------:R-:W-:-:S03]  /*4110*/  UMOV UR4, 0x40 ;  /* 0x0000004000047882 */ /* 0x000fc60000000000 */
[----:B------:R-:W-:Y:S01]  /*4120*/  UVIRTCOUNT.DEALLOC.SMPOOL 0x80 ;  /* 0x000000800000784c */ /* 0x000fe20000000000 */
[----:B--2---:R-:W-:Y:S02]  /*4130*/  ULEA UR8, UR8, UR4, 0x18 ;  /* 0x0000000408087291 */ /* 0x004fe4000f8ec0ff */
[----:B------:R-:W-:-:S07]  /*4140*/  ULEA UR4, UR73, UR70, 0x3 ;  /* 0x0000004649047291 */ /* 0x000fce000f8e18ff */
[----:B------:R2:W-:Y:S02]  /*4150*/  @P0 STS.U8 [UR8+0x1c], R0 ;  /* 0x00001c00ff000988 */ /* 0x0005e40008000008 */
[----:B------:R-:W3:Y:S02]  /*4160*/  SYNCS.PHASECHK.TRANS64.TRYWAIT P0, [UR4], R2 ;  /* 0x00000002ff0075a7 */ /* 0x000ee40008001104 */
[----:B--23--:R-:W-:Y:S05]  /*4170*/  @!P0 BRA `(.L_x_69) ;  /* 0x00000040003c8947 */ /* 0x00cfea0003800000 */
.L_x_131:
[----:B------:R-:W-:-:S04]  /*4180*/  UIADD3 UR4, UPT, UPT, UR73, 0x1, URZ ;  /* 0x0000000149047890 */ /* 0x000fc8000fffe0ff */
[----:B------:R-:W-:-:S04]  /*4190*/  UISETP.NE.AND UP0, UPT, UR4, 0x4, UPT ;  /* 0x000000040400788c */ /* 0x000fc8000bf05270 */
[----:B------:R-:W-:Y:S02]  /*41a0*/  USEL UR6, URZ, 0x1, UP0 ;  /* 0x00000001ff067887 */ /* 0x000fe40008000000 */
[----:B------:R-:W-:-:S04]  /*41b0*/  USEL UR4, UR4, URZ, UP0 ;  /* 0x000000ff04047287 */ /* 0x000fc80008000000 */
[----:B------:R-:W-:Y:S01]  /*41c0*/  ULEA UR5, UR4, UR70, 0x3 ;  /* 0x0000004604057291 */ /* 0x000fe2000f8e18ff */
[----:B--2---:R-:W-:-:S04]  /*41d0*/  LOP3.LUT R2, R11, UR6, RZ, 0x3c, !PT ;  /* 0x000000060b027c12 */ /* 0x004fc8000f8e3cff */
[----:B------:R-:W-:-:S04]  /*41e0*/  SHF.L.U32 R3, R2, 0x1f, RZ ;  /* 0x0000001f02037819 */ /* 0x000fc800000006ff */
[----:B------:R-:W2:Y:S02]  /*41f0*/  SYNCS.PHASECHK.TRANS64.TRYWAIT P0, [UR5], R3 ;  /* 0x00000003ff0075a7 */ /* 0x000ea40008001105 */
[----:B--2---:R-:W-:Y:S05]  /*4200*/  @!P0 BRA `(.L_x_70) ;  /* 0x0000004000308947 */ /* 0x004fea0003800000 */
.L_x_133:
[----:B------:R-:W-:-:S04]  /*4210*/  UIADD3 UR4, UPT, UPT, UR4, 0x1, URZ ;  /* 0x0000000104047890 */ /* 0x000fc8000fffe0ff */
[----:B------:R-:W-:-:S04]  /*4220*/  UISETP.NE.AND UP0, UPT, UR4, 0x4, UPT ;  /* 0x000000040400788c */ /* 0x000fc8000bf05270 */
[----:B------:R-:W-:Y:S02]  /*4230*/  USEL UR6, URZ, 0x1, UP0 ;  /* 0x00000001ff067887 */ /* 0x000fe40008000000 */
[----:B------:R-:W-:-:S04]  /*4240*/  USEL UR4, UR4, URZ, UP0 ;  /* 0x000000ff04047287 */ /* 0x000fc80008000000 */
[----:B------:R-:W-:Y:S01]  /*4250*/  ULEA UR5, UR4, UR70, 0x3 ;  /* 0x0000004604057291 */ /* 0x000fe2000f8e18ff */
[----:B------:R-:W-:-:S04]  /*4260*/  LOP3.LUT R2, R2, UR6, RZ, 0x3c, !PT ;  /* 0x0000000602027c12 */ /* 0x000fc8000f8e3cff */
[----:B--2---:R-:W-:-:S04]  /*4270*/  SHF.L.U32 R3, R2, 0x1f, RZ ;  /* 0x0000001f02037819 */ /* 0x004fc800000006ff */
[----:B------:R-:W2:Y:S02]  /*4280*/  SYNCS.PHASECHK.TRANS64.TRYWAIT P0, [UR5], R3 ;  /* 0x00000003ff0075a7 */ /* 0x000ea40008001105 */
[----:B--2---:R-:W-:Y:S05]  /*4290*/  @!P0 BRA `(.L_x_71) ;  /* 0x0000004000248947 */ /* 0x004fea0003800000 */
.L_x_135:
[----:B------:R-:W-:-:S04]  /*42a0*/  UIADD3 UR4, UPT, UPT, UR4, 0x1, URZ ;  /* 0x0000000104047890 */ /* 0x000fc8000fffe0ff */
[----:B------:R-:W-:-:S04]  /*42b0*/  UISETP.NE.AND UP0, UPT, UR4, 0x4, UPT ;  /* 0x000000040400788c */ /* 0x000fc8000bf05270 */
[----:B------:R-:W-:Y:S02]  /*42c0*/  USEL UR5, URZ, 0x1, UP0 ;  /* 0x00000001ff057887 */ /* 0x000fe40008000000 */
[----:B------:R-:W-:-:S04]  /*42d0*/  USEL UR4, UR4, URZ, UP0 ;  /* 0x000000ff04047287 */ /* 0x000fc80008000000 */
[----:B------:R-:W-:Y:S01]  /*42e0*/  ULEA UR4, UR4, UR70, 0x3 ;  /* 0x0000004604047291 */ /* 0x000fe2000f8e18ff */
[----:B------:R-:W-:-:S04]  /*42f0*/  LOP3.LUT R2, R2, UR5, RZ, 0x3c, !PT ;  /* 0x0000000502027c12 */ /* 0x000fc8000f8e3cff */
[----:B------:R-:W-:-:S04]  /*4300*/  SHF.L.U32 R2, R2, 0x1f, RZ ;  /* 0x0000001f02027819 */ /* 0x000fc800000006ff */
[----:B------:R-:W3:Y:S02]  /*4310*/  SYNCS.PHASECHK.TRANS64.TRYWAIT P0, [UR4], R2 ;  /* 0x00000002ff0075a7 */ /* 0x000ee40008001104 */
[----:B---3--:R-:W-:Y:S05]  /*4320*/  @!P0 BRA `(.L_x_72) ;  /* 0x0000004000188947 */ /* 0x008fea0003800000 */
.L_x_137:
[----:B------:R-:W-:Y:S01]  /*4330*/  NOP ;  /* 0x0000000000007918 */ /* 0x000fe20000000000 */
[----:B--2---:R-:W2:Y:S01]  /*4340*/  LDS R0, [UR8+0x14] ;  /* 0x00001408ff007984 */ /* 0x004ea20008000800 */
[----:B------:R-:W-:Y:S01]  /*4350*/  R2UR UR4, R15 ;  /* 0x000000000f0472ca */ /* 0x000fe200000e0000 */
[----:B------:R-:W-:Y:S01]  /*4360*/  UMOV UR5, 0xffff ;  /* 0x0000ffff00057882 */ /* 0x000fe20000000000 */
[----:B------:R-:W-:-:S11]  /*4370*/  UMOV UR6, 0x1 ;  /* 0x0000000100067882 */ /* 0x000fd60000000000 */
[----:B------:R-:W-:-:S04]  /*4380*/  ULOP3.LUT UR4, UR4, 0xffff, URZ, 0xc0, !UPT ;  /* 0x0000ffff04047892 */ /* 0x000fc8000f8ec0ff */
[----:B------:R-:W-:-:S04]  /*4390*/  USHF.R.U32.HI UR4, URZ, 0x5, UR4 ;  /* 0x00000005ff047899 */ /* 0x000fc80008011604 */
[----:B------:R-:W-:Y:S02]  /*43a0*/  USHF.L.U32 UR5, UR5, UR4, URZ ;  /* 0x0000000405057299 */ /* 0x000fe400080006ff */
[----:B------:R-:W-:-:S04]  /*43b0*/  USHF.L.U32 UR4, UR6, UR4, URZ ;  /* 0x0000000406047299 */ /* 0x000fc800080006ff */
[----:B--2---:R-:W-:-:S04]  /*43c0*/  LOP3.LUT R0, R0, UR5, RZ, 0xc0, !PT ;  /* 0x0000000500007c12 */ /* 0x004fc8000f8ec0ff */
[----:B------:R-:W-:-:S13]  /*43d0*/  ISETP.NE.AND P0, PT, R0, UR5, PT ;  /* 0x0000000500007c0c */ /* 0x000fda000bf05270 */
[----:B------:R-:W-:Y:S05]  /*43e0*/  @P0 BRA `(.L_x_73) ;  /* 0x0000000000580947 */ /* 0x000fea0003800000 */
[----:B------:R-:W2:Y:S02]  /*43f0*/  LDS R0, [UR8+0x18] ;  /* 0x00001808ff007984 */ /* 0x000ea40008000800 */
[----:B--2---:R-:W-:-:S04]  /*4400*/  LOP3.LUT R0, R0, UR4, RZ, 0xc0, !PT ;  /* 0x0000000400007c12 */ /* 0x004fc8000f8ec0ff */
[----:B------:R-:W-:-:S13]  /*4410*/  ISETP.NE.AND P0, PT, R0, UR4, PT ;  /* 0x0000000400007c0c */ /* 0x000fda000bf05270 */
[----:B------:R-:W-:Y:S05]  /*4420*/  @P0 BRA `(.L_x_74) ;  /* 0x00000000003c0947 */ /* 0x000fea0003800000 */
[----:B------:R-:W2:Y:S01]  /*4430*/  S2R R2, SR_LANEID ;  /* 0x0000000000027919 */ /* 0x000ea20000000000 */
[----:B------:R-:W-:-:S06]  /*4440*/  ULOP3.LUT UR5, URZ, UR5, URZ, 0x33, !UPT ;  /* 0x00000005ff057292 */ /* 0x000fcc000f8e33ff */
[----:B------:R-:W-:-:S04]  /*4450*/  IMAD.U32 R0, RZ, RZ, UR5 ;  /* 0x00000005ff007e24 */ /* 0x000fc8000f8e00ff */
[----:B-1----:R1:W3:Y:S02]  /*4460*/  REDUX UR7, R0 ;  /* 0x00000000000773c4 */ /* 0x0022e40000000000 */
[----:B------:R4:W-:Y:S01]  /*4470*/  UTCATOMSWS.AND URZ, UR5 ;  /* 0x0000000500ff79e3 */ /* 0x0009e20008000000 */
[----:B-1----:R-:W-:Y:S01]  /*4480*/  LOP3.LUT R0, RZ, UR4, RZ, 0x33, !PT ;  /* 0x00000004ff007c12 */ /* 0x002fe2000f8e33ff */
[----:B------:R-:W-:Y:S02]  /*4490*/  VOTEU.ANY UR4, UPT, PT ;  /* 0x0000000000047886 */ /* 0x000fe400038e0100 */
[----:B------:R-:W-:Y:S02]  /*44a0*/  UFLO.U32 UR4, UR4 ;  /* 0x00000004000472bd */ /* 0x000fe400080e0000 */
[----:B------:R-:W1:Y:S04]  /*44b0*/  REDUX UR6, R0 ;  /* 0x00000000000673c4 */ /* 0x000e680000000000 */
[----:B--2---:R-:W-:-:S02]  /*44c0*/  ISETP.EQ.U32.AND P0, PT, R2, UR4, PT ;  /* 0x0000000402007c0c */ /* 0x004fc4000bf02070 */
[----:B---3--:R-:W-:-:S11]  /*44d0*/  MOV R2, UR7 ;  /* 0x0000000700027c02 */ /* 0x008fd60008000f00 */
[----:B------:R4:W-:Y:S01]  /*44e0*/  @P0 ATOMS.AND RZ, [UR8+0x14], R2 ;  /* 0x00001402ffff098c */ /* 0x0009e2000a800008 */
[----:B-1----:R-:W-:-:S05]  /*44f0*/  IMAD.U32 R0, RZ, RZ, UR6 ;  /* 0x00000006ff007e24 */ /* 0x002fca000f8e00ff */
[----:B------:R4:W-:Y:S01]  /*4500*/  @P0 ATOMS.AND RZ, [UR8+0x18], R0 ;  /* 0x00001800ffff098c */ /* 0x0009e2000a800008 */
[----:B------:R-:W-:Y:S05]  /*4510*/  BRA `(.L_x_75) ;  /* 0x0000000000147947 */ /* 0x000fea0003800000 */
.L_x_74:
[----:B------:R-:W-:Y:S02]  /*4520*/  MOV R2, 0x4540 ;  /* 0x0000454000027802 */ /* 0x000fe40000000f00 */
[----:B-1---5:R-:W-:Y:S05]  /*4530*/  CALL.REL.NOINC `($__internal_0_$__cuda_sm10x_tcgen05_guardrail_trap_col_being_dealloced_not_returned_by_alloc) ;  /* 0x0000004000447944 */ /* 0x022fea0003c00000 */
[----:B------:R-:W-:Y:S05]  /*4540*/  BRA `(.L_x_75) ;  /* 0x0000000000087947 */ /* 0x000fea0003800000 */
.L_x_73:
[----:B------:R-:W-:Y:S02]  /*4550*/  MOV R2, 0x4570 ;  /* 0x0000457000027802 */ /* 0x000fe40000000f00 */
[----:B-1---5:R-:W-:Y:S05]  /*4560*/  CALL.REL.NOINC `($__internal_2_$__cuda_sm10x_tcgen05_guardrail_trap_unallocated_columns_being_dealloced) ;  /* 0x0000004000507944 */ /* 0x022fea0003c00000 */
.L_x_75:
[----:B------:R-:W-:Y:S01]  /*4570*/  NOP ;  /* 0x0000000000007918 */ /* 0x000fe20000000000 */
[----:B----4-:R-:W-:Y:S05]  /*4580*/  EXIT ;  /* 0x000000000000794d */ /* 0x010fea0003800000 */
.L_x_57:
[----:B------:R-:W-:-:S09]  /*4590*/  UISETP.NE.OR UP0, UPT, UR18, 0x3, !UP3 ;  /* 0x000000031200788c */ /* 0x000fd2000df05670 */
[----:B------:R-:W-:Y:S05]  /*45a0*/  BRA.U UP0, `(.L_x_76) ;  /* 0x0000000d00e07547 */ /* 0x000fea000b800000 */
[----:B------:R-:W2:Y:S01]  /*45b0*/  LDCU.64 UR4, c[0x0][0x888] ;  /* 0x00011100ff0477ac */ /* 0x000ea20008000a00 */
[----:B------:R-:W3:Y:S01]  /*45c0*/  LDC.64 R12, c[0x0][0x348] ;  /* 0x0000d200ff0c7b82 */ /* 0x000ee20000000a00 */
[----:B------:R-:W-:Y:S02]  /*45d0*/  HFMA2 R9, -RZ, RZ, 0, 0 ;  /* 0x00000000ff097431 */ /* 0x000fe400000001ff */
[----:B------:R-:W-:Y:S01]  /*45e0*/  IMAD.MOV.U32 R11, RZ, RZ, 0x1 ;  /* 0x00000001ff0b7424 */ /* 0x000fe200078e00ff */
[----:B------:R-:W4:Y:S01]  /*45f0*/  LDCU UR38, c[0x0][0x370] ;  /* 0x00006e00ff2677ac */ /* 0x000f220008000800 */
[----:B------:R-:W-:Y:S01]  /*4600*/  IMAD.MOV.U32 R10, RZ, RZ, RZ ;  /* 0x000000ffff0a7224 */ /* 0x000fe200078e00ff */
[----:B------:R-:W-:Y:S01]  /*4610*/  MOV R8, 0x2800 ;  /* 0x0000280000087802 */ /* 0x000fe20000000f00 */
[----:B------:R-:W4:Y:S01]  /*4620*/  LDCU.128 UR52, c[0x0][0xb10] ;  /* 0x00016200ff3477ac */ /* 0x000f220008000c00 */
[----:B------:R-:W1:Y:S01]  /*4630*/  LDCU UR37, c[0x0][0x374] ;  /* 0x00006e80ff2577ac */ /* 0x000e620008000800 */
[----:B------:R-:W1:Y:S01]  /*4640*/  LDCU.64 UR42, c[0x0][0x890] ;  /* 0x00011200ff2a77ac */ /* 0x000e620008000a00 */
[----:B--2---:R-:W-:Y:S01]  /*4650*/  UISETP.NE.U32.AND UP0, UPT, UR4, URZ, UPT ;  /* 0x000000ff0400728c */ /* 0x004fe2000bf05070 */
[----:B------:R-:W2:Y:S01]  /*4660*/  LDCU UR15, c[0x0][0xb0c] ;  /* 0x00016180ff0f77ac */ /* 0x000ea20008000800 */
[----:B------:R-:W3:Y:S01]  /*4670*/  LDCU UR50, c[0x0][0xb20] ;  /* 0x00016400ff3277ac */ /* 0x000ee20008000800 */
[----:B------:R-:W3:Y:S01]  /*4680*/  LDCU UR4, c[0x0][0xb30] ;  /* 0x00016600ff0477ac */ /* 0x000ee20008000800 */
[----:B----4-:R-:W-:-:S02]  /*4690*/  UIMAD.WIDE.U32 UR8, UR38, UR52, URZ ;  /* 0x00000034260872a5 */ /* 0x010fc4000f8e00ff */
[----:B-1----:R-:W-:Y:S02]  /*46a0*/  UIMAD.WIDE.U32 UR10, UR37, UR55, URZ ;  /* 0x00000037250a72a5 */ /* 0x002fe4000f8e00ff */
[----:B------:R-:W-:Y:S02]  /*46b0*/  USEL UR49, URZ, 0x1, UP5 ;  /* 0x00000001ff317887 */ /* 0x000fe4000a800000 */
[----:B------:R-:W-:Y:S02]  /*46c0*/  UISETP.NE.U32.AND UP6, UPT, UR42, URZ, UPT ;  /* 0x000000ff2a00728c */ /* 0x000fe4000bfc5070 */
[----:B------:R-:W-:Y:S01]  /*46d0*/  UISETP.NE.AND.EX UP5, UPT, UR5, URZ, UPT, UP0 ;  /* 0x000000ff0500728c */ /* 0x000fe2000bfa5300 */
[----:B------:R-:W-:Y:S01]  /*46e0*/  UMOV UR6, 0x400 ;  /* 0x0000040000067882 */ /* 0x000fe20000000000 */
[----:B------:R-:W-:Y:S01]  /*46f0*/  UISETP.NE.AND UP0, UPT, UR45, 0x1, UPT ;  /* 0x000000012d00788c */ /* 0x000fe2000bf05270 */
[----:B------:R-:W-:Y:S01]  /*4700*/  UMOV UR8, UR9 ;  /* 0x0000000900087c82 */ /* 0x000fe20008000000 */
[----:B------:R-:W-:Y:S01]  /*4710*/  UMOV UR44, UR11 ;  /* 0x0000000b002c7c82 */ /* 0x000fe20008000000 */
[----:B--2---:R-:W-:Y:S01]  /*4720*/  UISETP.NE.AND UP0, UPT, UR15, 0x1, UPT ;  /* 0x000000010f00788c */ /* 0x004fe2000bf05270 */
[----:B------:R-:W-:Y:S01]  /*4730*/  UMOV UR21, URZ ;  /* 0x000000ff00157c82 */ /* 0x000fe20008000000 */
[----:B------:R-:W-:-:S02]  /*4740*/  UPLOP3.LUT UP1, UPT, UPT, UPT, UPT, 0x40, 0x4 ;  /* 0x000000000004789c */ /* 0x000fc40003f2e870 */
[----:B------:R-:W-:Y:S01]  /*4750*/  UISETP.GE.AND UP3, UPT, UR45, 0x1, UPT ;  /* 0x000000012d00788c */ /* 0x000fe2000bf66270 */
[----:B------:R-:W1:Y:S01]  /*4760*/  LDCU.64 UR22, c[0x0][0xb28] ;  /* 0x00016500ff1677ac */ /* 0x000e620008000a00 */
[----:B------:R-:W-:Y:S02]  /*4770*/  ULEA UR6, UR39, UR6, 0x18 ;  /* 0x0000000627067291 */ /* 0x000fe4000f8ec0ff */
[----:B------:R-:W-:Y:S02]  /*4780*/  UISETP.NE.AND.EX UP6, UPT, UR43, URZ, UPT, UP6 ;  /* 0x000000ff2b00728c */ /* 0x000fe4000bfc5360 */
[----:B------:R-:W-:Y:S02]  /*4790*/  USHF.R.U32.HI UR47, URZ, UR53, UR8 ;  /* 0x00000035ff2f7299 */ /* 0x000fe40008011608 */
[----:B---3--:R-:W-:Y:S02]  /*47a0*/  USHF.R.U32.HI UR44, URZ, UR50, UR44 ;  /* 0x00000032ff2c7299 */ /* 0x008fe4000801162c */
[----:B------:R-:W-:-:S02]  /*47b0*/  UISETP.NE.AND UP0, UPT, UR54, 0x1, UPT ;  /* 0x000000013600788c */ /* 0x000fc4000bf05270 */
[----:B------:R-:W-:-:S11]  /*47c0*/  UISETP.NE.AND UP4, UPT, UR4, 0x1, UPT ;  /* 0x000000010400788c */ /* 0x000fd6000bf85270 */
.L_x_84:
[C---:B------:R-:W-:Y:S02]  /*47d0*/  LEA R3, R10.reuse, UR6, 0x3 ;  /* 0x000000060a037c11 */ /* 0x040fe4000f8e18ff */
[----:B------:R-:W-:Y:S02]  /*47e0*/  SHF.L.U32 R0, R9, 0x1f, RZ ;  /* 0x0000001f09007819 */ /* 0x000fe400000006ff */
[----:B------:R-:W-:Y:S02]  /*47f0*/  LEA R4, R10, UR6, 0x4 ;  /* 0x000000060a047c11 */ /* 0x000fe4000f8e20ff */
[----:B--2---:R-:W2:Y:S02]  /*4800*/  SYNCS.PHASECHK.TRANS64.TRYWAIT P0, [R3+URZ+0x50], R0 ;  /* 0x00005000030075a7 */ /* 0x004ea400080011ff */
[----:B--2---:R-:W-:Y:S05]  /*4810*/  @!P0 BRA `(.L_x_77) ;  /* 0x0000003800f48947 */ /* 0x004fea0003800000 */
.L_x_138:
[----:B------:R-:W3:Y:S01]  /*4820*/  LDS.128 R4, [R4+0xe0] ;  /* 0x0000e00004047984 */ /* 0x000ee20000000c00 */
[----:B------:R-:W-:Y:S01]  /*4830*/  UISETP.GE.AND UP0, UPT, UR45, 0x1, UPT ;  /* 0x000000012d00788c */ /* 0x000fe2000bf06270 */
[----:B------:R-:W-:Y:S01]  /*4840*/  @!PT LDS RZ, [RZ] ;  /* 0x00000000fffff984 */ /* 0x000fe20000000800 */
[----:B------:R-:W-:Y:S01]  /*4850*/  @!PT LDS RZ, [RZ] ;  /* 0x00000000fffff984 */ /* 0x000fe20000000800 */
[----:B------:R-:W-:Y:S01]  /*4860*/  @!PT LDS RZ, [RZ] ;  /* 0x00000000fffff984 */ /* 0x000fe20000000800 */
[----:B------:R-:W-:Y:S01]  /*4870*/  @!PT LDS RZ, [RZ] ;  /* 0x00000000fffff984 */ /* 0x000fe20000000800 */
[----:B------:R4:W-:Y:S06]  /*4880*/  MEMBAR.ALL.CTA ;  /* 0x0000000000007992 */ /* 0x0009ec0000008000 */
[----:B----4-:R-:W4:Y:S01]  /*4890*/  FENCE.VIEW.ASYNC.S ;  /* 0x00000000000073c6 */ /* 0x010f220000000000 */
[----:B---3--:R-:W-:Y:S11]  /*48a0*/  LOP3.LUT P0, RZ, R6, 0x1, RZ, 0xc0, !PT ;  /* 0x0000000106ff7812 */ /* 0x008ff6000780c0ff */
[----:B------:R-:W-:Y:S02]  /*48b0*/  @!UPT UIADD3 URZ, UPT, UPT, URZ, URZ, URZ ;  /* 0x000000fffffff290 */ /* 0x000fe4000fffe0ff */
[----:B----4-:R-:W-:Y:S01]  /*48c0*/  VOTEU.ANY UP3, P0 ;  /* 0x0000000000ff7886 */ /* 0x010fe20000060100 */
[----:B------:R-:W-:Y:S11]  /*48d0*/  PLOP3.LUT P0, PT, PT, PT, UP3, 0x80, 0x8 ;  /* 0x000000000008781c */ /* 0x000ff60003f0f038 */
[----:B------:R-:W-:Y:S02]  /*48e0*/  @!UPT UIADD3 URZ, UPT, UPT, URZ, URZ, URZ ;  /* 0x000000fffffff290 */ /* 0x000fe4000fffe0ff */
[----:B--2---:R-:W-:Y:S02]  /*48f0*/  @P0 SHF.R.U32.HI R0, RZ, 0x10, R5 ;  /* 0x00000010ff000819 */ /* 0x004fe40000011605 */
[----:B------:R-:W-:Y:S02]  /*4900*/  @P0 MOV R2, R4 ;  /* 0x0000000400020202 */ /* 0x000fe40000000f00 */
[----:B------:R-:W-:Y:S01]  /*4910*/  @P0 R2UR UR4, R0 ;  /* 0x00000000000402ca */ /* 0x000fe200000e0000 */
[----:B------:R-:W-:Y:S01]  /*4920*/  VIADD R0, R3, 0x60 ;  /* 0x0000006003007836 */ /* 0x000fe20000000000 */
[----:B------:R-:W-:Y:S02]  /*4930*/  @P0 LOP3.LUT R4, R5, 0xffff, RZ, 0xc0, !PT ;  /* 0x0000ffff05040812 */ /* 0x000fe400078ec0ff */
[----:B------:R-:W-:Y:S02]  /*4940*/  @P0 R2UR UR7, R2 ;  /* 0x00000000020702ca */ /* 0x000fe400000e0000 */
[----:B------:R-:W-:Y:S02]  /*4950*/  PRMT R0, RZ, 0x654, R0 ;  /* 0x00000654ff007816 */ /* 0x000fe40000000000 */
[----:B------:R-:W-:Y:S02]  /*4960*/  @P0 R2UR UR5, R4 ;  /* 0x00000000040502ca */ /* 0x000fe400000e0000 */
[----:B------:R2:W-:Y:S03]  /*4970*/  SYNCS.ARRIVE.TRANS64.RED.A1T0 RZ, [R0+URZ], RZ ;  /* 0x000000ff00ff79a7 */ /* 0x0005e600081004ff */
[----:B------:R-:W-:Y:S04]  /*4980*/  @UP3 UMOV UR29, UR4 ;  /* 0x00000004001d3c82 */ /* 0x000fe80008000000 */
[----:B------:R-:W-:Y:S04]  /*4990*/  @UP3 UMOV UR14, UR7 ;  /* 0x00000007000e3c82 */ /* 0x000fe80008000000 */
[----:B------:R-:W-:Y:S01]  /*49a0*/  @UP3 UMOV UR13, UR5 ;  /* 0x00000005000d3c82 */ /* 0x000fe20008000000 */
[----:B------:R-:W-:Y:S05]  /*49b0*/  BRA.U !UP0, `(.L_x_78) ;  /* 0x0000000108c07547 */ /* 0x000fea000b800000 */
[----:B------:R-:W-:Y:S02]  /*49c0*/  UIMAD.WIDE.U32 UR10, UR13, UR55, URZ ;  /* 0x000000370d0a72a5 */ /* 0x000fe4000f8e00ff */
[----:B------:R-:W-:Y:S02]  /*49d0*/  UP2UR UR12, UPR, URZ, 0x4 ;  /* 0x00000004ff0c7883 */ /* 0x000fe40008000000 */
[----:B------:R-:W-:Y:S02]  /*49e0*/  UISETP.NE.AND UP2, UPT, UR54, 0x1, UPT ;  /* 0x000000013600788c */ /* 0x000fe4000bf45270 */
[----:B------:R-:W-:Y:S02]  /*49f0*/  UIMAD.WIDE.U32 UR16, UR14, UR52, URZ ;  /* 0x000000340e1072a5 */ /* 0x000fe4000f8e00ff */
[----:B------:R-:W-:Y:S02]  /*4a00*/  USEL UR4, UR37, UR44, !UP2 ;  /* 0x0000002c25047287 */ /* 0x000fe4000d000000 */
[----:B------:R-:W-:Y:S02]  /*4a10*/  UISETP.NE.AND UP0, UPT, UR15, 0x1, UPT ;  /* 0x000000010f00788c */ /* 0x000fe4000bf05270 */
[----:B------:R-:W-:Y:S02]  /*4a20*/  UP2UR UR20, UPR, URZ, 0x2 ;  /* 0x00000002ff147883 */ /* 0x000fe40008000000 */
[----:B------:R-:W-:Y:S02]  /*4a30*/  UISETP.NE.AND UP1, UPT, UR45, 0x1, UPT ;  /* 0x000000012d00788c */ /* 0x000fe4000bf25270 */
[----:B-1----:R-:W-:Y:S02]  /*4a40*/  UIMAD.WIDE.U32 UR18, UR4, UR22, URZ ;  /* 0x00000016041272a5 */ /* 0x002fe4000f8e00ff */
[----:B------:R-:W-:Y:S01]  /*4a50*/  USEL UR8, UR38, UR47, !UP0 ;  /* 0x0000002f26087287 */ /* 0x000fe2000c000000 */
[----:B------:R-:W-:Y:S02]  /*4a60*/  UMOV UR5, UR11 ;  /* 0x0000000b00057c82 */ /* 0x000fe40008000000 */
[----:B------:R-:W-:Y:S02]  /*4a70*/  USHF.R.U32.HI UR7, URZ, UR50, UR5 ;  /* 0x00000032ff077299 */ /* 0x000fe40008011605 */
[----:B------:R-:W-:Y:S02]  /*4a80*/  UIMAD.WIDE.U32 UR24, UR8, UR22, URZ ;  /* 0x00000016081872a5 */ /* 0x000fe4000f8e00ff */
[----:B------:R-:W-:Y:S02]  /*4a90*/  USEL UR7, UR13, UR7, !UP2 ;  /* 0x000000070d077287 */ /* 0x000fe4000d000000 */
[----:B------:R-:W-:Y:S02]  /*4aa0*/  UISETP.NE.AND UP2, UPT, UR12, URZ, UPT ;  /* 0x000000ff0c00728c */ /* 0x000fe4000bf45270 */
[----:B------:R-:W-:Y:S01]  /*4ab0*/  UIMAD.WIDE.U32 UR10, UR7, UR22, URZ ;  /* 0x00000016070a72a5 */ /* 0x000fe2000f8e00ff */
[----:B------:R-:W-:Y:S02]  /*4ac0*/  UMOV UR5, UR17 ;  /* 0x0000001100057c82 */ /* 0x000fe40008000000 */
[----:B------:R-:W-:Y:S03]  /*4ad0*/  USHF.R.U32.HI UR9, URZ, UR53, UR5 ;  /* 0x00000035ff097299 */ /* 0x000fe60008011605 */
[----:B------:R-:W-:Y:S02]  /*4ae0*/  UMOV UR5, UR19 ;  /* 0x0000001300057c82 */ /* 0x000fe40008000000 */
[----:B------:R-:W-:Y:S03]  /*4af0*/  @UP1 USHF.R.U32.HI UR4, URZ, UR23, UR5 ;  /* 0x00000017ff041299 */ /* 0x000fe60008011605 */
[----:B------:R-:W-:Y:S01]  /*4b00*/  UMOV UR5, UR25 ;  /* 0x0000001900057c82 */ /* 0x000fe20008000000 */
[----:B------:R-:W-:Y:S02]  /*4b10*/  UIMAD UR4, UR45, UR4, URZ ;  /* 0x000000042d0472a4 */ /* 0x000fe4000f8e02ff */
[----:B------:R-:W-:Y:S02]  /*4b20*/  @UP1 USHF.R.U32.HI UR8, URZ, UR23, UR5 ;  /* 0x00000017ff081299 */ /* 0x000fe40008011605 */
[----:B------:R-:W-:Y:S02]  /*4b30*/  USEL UR5, UR14, UR9, !UP0 ;  /* 0x000000090e057287 */ /* 0x000fe4000c000000 */
[----:B------:R-:W-:Y:S02]  /*4b40*/  UIMAD UR9, UR45, UR8, URZ ;  /* 0x000000082d0972a4 */ /* 0x000fe4000f8e02ff */
[----:B------:R-:W-:Y:S03]  /*4b50*/  UISETP.GE.AND UP0, UPT, UR7, UR4, UPT ;  /* 0x000000040700728c */ /* 0x000fe6000bf06270 */
[----:B------:R-:W-:Y:S01]  /*4b60*/  UMOV UR4, UR11 ;  /* 0x0000000b00047c82 */ /* 0x000fe20008000000 */
[----:B------:R-:W-:Y:S02]  /*4b70*/  UISETP.GE.OR UP0, UPT, UR5, UR9, UP0 ;  /* 0x000000090500728c */ /* 0x000fe40008706670 */
[----:B------:R-:W-:Y:S02]  /*4b80*/  USHF.R.U32.HI UR4, URZ, UR23, UR4 ;  /* 0x00000017ff047299 */ /* 0x000fe40008011604 */
[----:B------:R-:W-:Y:S02]  /*4b90*/  UIMAD.WIDE.U32 UR10, UR5, UR22, URZ ;  /* 0x00000016050a72a5 */ /* 0x000fe4000f8e00ff */
[----:B------:R-:W-:Y:S04]  /*4ba0*/  USEL UR12, UR7, UR4, !UP1 ;  /* 0x00000004070c7287 */ /* 0x000fe8000c800000 */
[----:B------:R-:W-:Y:S01]  /*4bb0*/  UIADD3 UR9, UPT, UPT, -UR12, URZ, URZ ;  /* 0x000000ff0c097290 */ /* 0x000fe2000fffe1ff */
[----:B------:R-:W-:Y:S02]  /*4bc0*/  @!UP0 UMOV UR4, UR11 ;  /* 0x0000000b00048c82 */ /* 0x000fe40008000000 */
[----:B------:R-:W-:Y:S02]  /*4bd0*/  @!UP0 USHF.R.U32.HI UR4, URZ, UR23, UR4 ;  /* 0x00000017ff048299 */ /* 0x000fe40008011604 */
[----:B------:R-:W-:Y:S02]  /*4be0*/  UIMAD UR9, UR45, UR9, UR7 ;  /* 0x000000092d0972a4 */ /* 0x000fe4000f8e0207 */
[----:B------:R-:W-:Y:S02]  /*4bf0*/  @!UP0 USEL UR4, UR5, UR4, !UP1 ;  /* 0x0000000405048287 */ /* 0x000fe4000c800000 */
[----:B------:R-:W-:Y:S02]  /*4c00*/  UISETP.NE.AND UP1, UPT, UR20, URZ, UPT ;  /* 0x000000ff1400728c */ /* 0x000fe4000bf25270 */
[----:B------:R-:W-:Y:S02]  /*4c10*/  @!UP0 UIMAD UR8, UR8, UR9, UR4 ;  /* 0x00000009080882a4 */ /* 0x000fe4000f8e0204 */
[----:B------:R-:W-:Y:S02]  /*4c20*/  @!UP0 UIADD3 UR10, UPT, UPT, UR12, -UR4, URZ ;  /* 0x800000040c0a8290 */ /* 0x000fe4000fffe0ff */
[----:B------:R-:W-:Y:S02]  /*4c30*/  UIADD3 UR9, UPT, UPT, -UR7, URZ, URZ ;  /* 0x000000ff07097290 */ /* 0x000fe4000fffe1ff */
[----:B------:R-:W-:Y:S02]  /*4c40*/  UIADD3 UR4, UPT, UPT, -UR5, URZ, URZ ;  /* 0x000000ff05047290 */ /* 0x000fe4000fffe1ff */
[----:B------:R-:W-:Y:S03]  /*4c50*/  @!UP0 UIMAD UR7, UR10, UR45, UR5 ;  /* 0x0000002d0a0782a4 */ /* 0x000fe6000f8e0205 */
[----:B------:R-:W-:Y:S01]  /*4c60*/  @!UP0 UMOV UR5, UR8 ;  /* 0x0000000800058c82 */ /* 0x000fe20008000000 */
[----:B------:R-:W-:Y:S02]  /*4c70*/  UIMAD UR8, UR15, UR4, UR14 ;  /* 0x000000040f0872a4 */ /* 0x000fe4000f8e020e */
[----:B------:R-:W-:Y:S02]  /*4c80*/  UIMAD UR4, UR54, UR9, UR13 ;  /* 0x00000009360472a4 */ /* 0x000fe4000f8e020d */
[----:B------:R-:W-:Y:S02]  /*4c90*/  UIMAD UR14, UR5, UR15, UR8 ;  /* 0x0000000f050e72a4 */ /* 0x000fe4000f8e0208 */
[----:B------:R-:W-:Y:S11]  /*4ca0*/  UIMAD UR13, UR7, UR54, UR4 ;  /* 0x00000036070d72a4 */ /* 0x000ff6000f8e0204 */
[----:B------:R-:W-:Y:S01]  /*4cb0*/  @!UPT UIADD3 URZ, UPT, UPT, URZ, URZ, URZ ;  /* 0x000000fffffff290 */ /* 0x000fe2000fffe0ff */
.L_x_78:
[----:B------:R-:W3:Y:S01]  /*4cc0*/  @!UP4 LDCU.128 UR16, c[0x0][0xb10] ;  /* 0x00016200ff10c7ac */ /* 0x000ee20008000c00 */
[----:B------:R-:W-:Y:S04]  /*4cd0*/  ISETP.NE.U32.AND P0, PT, RZ, UR42, PT ;  /* 0x0000002aff007c0c */ /* 0x000fe8000bf05070 */
[----:B------:R-:W-:Y:S01]  /*4ce0*/  ISETP.NE.AND.EX P0, PT, RZ, UR43, PT, P0 ;  /* 0x0000002bff007c0c */ /* 0x000fe2000bf05300 */
[----:B------:R-:W4:Y:S01]  /*4cf0*/  @!UP4 LDCU UR5, c[0x0][0xb0c] ;  /* 0x00016180ff05c7ac */ /* 0x000f220008000800 */
[----:B---3--:R-:W-:Y:S02]  /*4d00*/  UIMAD.WIDE.U32 UR8, UR14, UR16, URZ ;  /* 0x000000100e0872a5 */ /* 0x008fe4000f8e00ff */
[----:B------:R-:W-:Y:S05]  /*4d10*/  UIMAD.WIDE.U32 UR10, UR13, UR19, URZ ;  /* 0x000000130d0a72a5 */ /* 0x000fea000f8e00ff */
[----:B------:R-:W-:Y:S01]  /*4d20*/  @!UP4 UMOV UR4, UR9 ;  /* 0x000000090004cc82 */ /* 0x000fe20008000000 */
[----:B----4-:R-:W-:Y:S02]  /*4d30*/  @!UP4 UISETP.NE.AND UP0, UPT, UR5, 0x1, UPT ;  /* 0x000000010500c88c */ /* 0x010fe4000bf05270 */
[----:B------:R-:W-:Y:S01]  /*4d40*/  @!UP4 USHF.R.U32.HI UR4, URZ, UR17, UR4 ;  /* 0x00000011ff04c299 */ /* 0x000fe20008011604 */
[----:B------:R-:W-:Y:S03]  /*4d50*/  @!UP4 UMOV UR7, UR11 ;  /* 0x0000000b0007cc82 */ /* 0x000fe60008000000 */
[----:B------:R-:W-:Y:S02]  /*4d60*/  @!UP4 USEL UR8, UR14, UR4, !UP0 ;  /* 0x000000040e08c287 */ /* 0x000fe4000c000000 */
[----:B------:R-:W-:Y:S05]  /*4d70*/  @!UP4 UISETP.NE.AND UP0, UPT, UR18, 0x1, UPT ;  /* 0x000000011200c88c */ /* 0x000fea000bf05270 */
[----:B------:R-:W3:Y:S02]  /*4d80*/  @!UP4 LDCU UR4, c[0x0][0xb20] ;  /* 0x00016400ff04c7ac */ /* 0x000ee40008000800 */
[----:B---3--:R-:W-:Y:S04]  /*4d90*/  @!UP4 USHF.R.U32.HI UR7, URZ, UR4, UR7 ;  /* 0x00000004ff07c299 */ /* 0x008fe80008011607 */
[----:B------:R-:W-:Y:S04]  /*4da0*/  @!UP4 USEL UR7, UR13, UR7, !UP0 ;  /* 0x000000070d07c287 */ /* 0x000fe8000c000000 */
[----:B------:R-:W-:Y:S02]  /*4db0*/  @!UP4 UIADD3 UR4, UPT, UPT, -UR8, UR7, URZ ;  /* 0x000000070804c290 */ /* 0x000fe4000fffe1ff */
[----:B------:R-:W-:Y:S02]  /*4dc0*/  @!UP4 UIADD3 UR7, UPT, UPT, UR8, -UR7, URZ ;  /* 0x800000070807c290 */ /* 0x000fe4000fffe0ff */
[----:B------:R-:W-:Y:S02]  /*4dd0*/  @!UP4 UIMAD UR14, UR4, UR5, UR14 ;  /* 0x00000005040ec2a4 */ /* 0x000fe4000f8e020e */
[----:B------:R-:W-:Y:S01]  /*4de0*/  @!UP4 UIMAD UR13, UR7, UR18, UR13 ;  /* 0x00000012070dc2a4 */ /* 0x000fe2000f8e020d */
[----:B------:R-:W-:Y:S11]  /*4df0*/  BRA.U UP1, `(.L_x_79) ;  /* 0x0000000101107547 */ /* 0x000ff6000b800000 */
[----:B------:R-:W-:Y:S04]  /*4e00*/  MOV R2, UR49 ;  /* 0x0000003100027c02 */ /* 0x000fe80008000f00 */
[----:B------:R-:W-:Y:S04]  /*4e10*/  SHF.L.U32 R2, R2, 0x1f, RZ ;  /* 0x0000001f02027819 */ /* 0x000fe800000006ff */
[----:B------:R-:W3:Y:S02]  /*4e20*/  SYNCS.PHASECHK.TRANS64.TRYWAIT P1, [UR6+0x48], R2 ;  /* 0x00004802ff0075a7 */ /* 0x000ee40008021106 */
[----:B---3--:R-:W-:Y:S05]  /*4e30*/  @!P1 BRA `(.L_x_80) ;  /* 0x0000003400809947 */ /* 0x008fea0003800000 */
.L_x_79:
[----:B------:R-:W-:Y:S05]  /*4e40*/  BRA.U !UP6, `(.L_x_81) ;  /* 0x000000010e387547 */ /* 0x000fea000b800000 */
[----:B------:R-:W-:Y:S01]  /*4e50*/  UPLOP3.LUT UP2, UPT, UPT, UPT, UP5, 0x80, 0x8 ;  /* 0x000000000008789c */ /* 0x000fe20003f4f050 */
[----:B--2---:R-:W-:Y:S01]  /*4e60*/  HFMA2 R0, -RZ, RZ, 0, 5.9604644775390625e-08 ;  /* 0x00000001ff007431 */ /* 0x004fe200000001ff */
[----:B------:R-:W2:Y:S01]  /*4e70*/  LDCU.64 UR8, c[0x0][0x358] ;  /* 0x00006b00ff0877ac */ /* 0x000ea20008000a00 */
[----:B------:R-:W-:Y:S03]  /*4e80*/  IMAD.MOV.U32 R97, RZ, RZ, 0x1 ;  /* 0x00000001ff617424 */ /* 0x000fe600078e00ff */
[----:B------:R-:W-:Y:S05]  /*4e90*/  PLOP3.LUT P1, PT, PT, PT, UP2, 0x80, 0x8 ;  /* 0x000000000008781c */ /* 0x000fea0003f2f028 */
[----:B------:R-:W3:Y:S01]  /*4ea0*/  @UP2 LDCU.64 UR4, c[0x0][0x888] ;  /* 0x00011100ff0427ac */ /* 0x000ee20008000a00 */
[----:B------:R-:W-:Y:S07]  /*4eb0*/  @UP2 UIMAD UR7, UR60, UR42, URZ ;  /* 0x0000002a3c0722a4 */ /* 0x000fee000f8e02ff */
[----:B------:R-:W-:Y:S01]  /*4ec0*/  @!P1 PRMT R97, R0, 0x7610, R97 ;  /* 0x0000761000619816 */ /* 0x000fe20000000061 */
[----:B---3--:R-:W-:Y:S06]  /*4ed0*/  @UP2 UIMAD.WIDE UR4, UR7, 0x4, UR4 ;  /* 0x00000004070428a5 */ /* 0x008fec000f8e0204 */
[----:B-----5:R-:W-:Y:S01]  /*4ee0*/  IMAD.U32 R58, RZ, RZ, UR4 ;  /* 0x00000004ff3a7e24 */ /* 0x020fe2000f8e00ff */
[----:B------:R-:W-:Y:S04]  /*4ef0*/  MOV R59, UR5 ;  /* 0x00000005003b7c02 */ /* 0x000fe80008000f00 */
[----:B------:R-:W3:Y:S01]  /*4f00*/  @!UP2 LDCU UR4, c[0x0][0x880] ;  /* 0x00011000ff04a7ac */ /* 0x000ee20008000800 */
[----:B--2---:R4:W5:Y:S02]  /*4f10*/  @P1 LDG.E R58, desc[UR8][R58.64] ;  /* 0x000000083a3a1981 */ /* 0x004964000c1e1900 */
[----:B---34-:R-:W-:Y:S07]  /*4f20*/  @!P1 IMAD.U32 R58, RZ, RZ, UR4 ;  /* 0x00000004ff3a9e24 */ /* 0x018fee000f8e00ff */
.L_x_81:
[----:B-----5:R-:W-:Y:S01]  /*4f30*/  @!P0 FSETP.EQ.AND P1, PT, R58, RZ, PT ;  /* 0x000000ff3a00820b */ /* 0x020fe20003f22000 */
[----:B------:R-:W-:Y:S01]  /*4f40*/  @!UPT UIADD3 URZ, UPT, UPT, URZ, URZ, URZ ;  /* 0x000000fffffff290 */ /* 0x000fe2000fffe0ff */
[----:B------:R-:W-:Y:S11]  /*4f50*/  @!P0 BRA `(.L_x_82) ;  /* 0x0000000000148947 */ /* 0x000ff60003800000 */
[----:B------:R-:W-:Y:S02]  /*4f60*/  LOP3.LUT P0, RZ, R97, 0xff, RZ, 0xc0, !PT ;  /* 0x000000ff61ff7812 */ /* 0x000fe4000780c0ff */
[----:B------:R-:W-:Y:S04]  /*4f70*/  PLOP3.LUT P1, PT, PT, PT, UP2, 0x80, 0x8 ;  /* 0x000000000008781c */ /* 0x000fe80003f2f028 */
[----:B------:R-:W-:Y:S07]  /*4f80*/  PLOP3.LUT P1, PT, P1, PT, PT, 0x8, 0x80 ;  /* 0x000000000080781c */ /* 0x000fee0000f2e170 */
[----:B------:R-:W-:Y:S11]  /*4f90*/  @P0 FSETP.EQ.AND P1, PT, R58, RZ, PT ;  /* 0x000000ff3a00020b */ /* 0x000ff60003f22000 */
[----:B------:R-:W-:Y:S02]  /*4fa0*/  @!UPT UIADD3 URZ, UPT, UPT, URZ, URZ, URZ ;  /* 0x000000fffffff290 */ /* 0x000fe4000fffe0ff */
.L_x_82:
[----:B------:R-:W-:Y:S01]  /*4fb0*/  ULEA UR7, UR21, UR6, 0x3 ;  /* 0x0000000615077291 */ /* 0x000fe2000f8e18ff */
[----:B--2---:R-:W-:Y:S02]  /*4fc0*/  SHF.L.U32 R0, R11, 0x1f, RZ ;  /* 0x0000001f0b007819 */ /* 0x004fe400000006ff */
[----:B------:R-:W-:Y:S01]  /*4fd0*/  ELECT P0, URZ, PT ;  /* 0x0000000000ff782f */ /* 0x000fe20003800000 */
[----:B------:R-:W-:Y:S05]  /*4fe0*/  VIADD R10, R10, 0x1 ;  /* 0x000000010a0a7836 */ /* 0x000fea0000000000 */
[----:B------:R-:W2:Y:S02]  /*4ff0*/  SYNCS.PHASECHK.TRANS64.TRYWAIT P2, [UR7+0x30], R0 ;  /* 0x00003000ff0075a7 */ /* 0x000ea40008041107 */
[----:B--2---:R-:W-:Y:S05]  /*5000*/  @!P2 BRA `(.L_x_83) ;  /* 0x000000340024a947 */ /* 0x004fea0003800000 */
.L_x_141:
[----:B------:R-:W-:Y:S01]  /*5010*/  UIADD3 UR33, UPT, UPT, UR7, 0x20, URZ ;  /* 0x0000002007217890 */ /* 0x000fe2000fffe0ff */
[----:B------:R-:W-:Y:S01]  /*5020*/  PLOP3.LUT P0, PT, P1, P0, PT, 0xf2, 0x2f ;  /* 0x00000000002f781c */ /* 0x000fe20000f01e72 */
        /* <DEDUP_REMOVED lines=8> */
[----:B------:R-:W-:Y:S01]  /*50b0*/  UMOV UR17, UR33 ;  /* 0x0000002100117c82 */ /* 0x000fe20008000000 */
[----:B------:R-:W-:Y:S01]  /*50c0*/  R2UR UR56, R99 ;  /* 0x00000000633872ca */ /* 0x000fe200000e0000 */
[----:B------:R-:W-:Y:S01]  /*50d0*/  UMOV UR60, UR29 ;  /* 0x0000001d003c7c82 */ /* 0x000fe20008000000 */
[----:B------:R-:W-:Y:S01]  /*50e0*/  R2UR UR51, R100 ;  /* 0x00000000643372ca */ /* 0x000fe200000e0000 */
[----:B------:R-:W-:Y:S01]  /*50f0*/  VOTEU.ALL UP1, P0 ;  /* 0x0000000000ff7886 */ /* 0x000fe20000020000 */
[----:B--2---:R-:W-:Y:S01]  /*5100*/  @!P0 IADD3 R2, P1, PT, R12, 0x580, RZ ;  /* 0x000005800c028810 */ /* 0x004fe20007f3e0ff */
[----:B------:R-:W-:Y:S03]  /*5110*/  VOTEU.ALL UP0, P0 ;  /* 0x0000000000ff7886 */ /* 0x000fe60000000000 */
[----:B------:R-:W-:Y:S01]  /*5120*/  @!P0 R2UR UR5, R2 ;  /* 0x00000000020582ca */ /* 0x000fe200000e0000 */
[----:B------:R-:W-:Y:S01]  /*5130*/  @!P0 IMAD.X R0, RZ, RZ, R13, P1 ;  /* 0x000000ffff008224 */ /* 0x000fe200008e060d */
[----:B------:R-:W-:Y:S01]  /*5140*/  @!UP0 USHF.L.U32 UR35, UR46, 0x6, URZ ;  /* 0x000000062e238899 */ /* 0x000fe200080006ff */
[----:B------:R-:W-:Y:S01]  /*5150*/  ISETP.NE.AND P1, PT, R10, 0x2, PT ;  /* 0x000000020a00780c */ /* 0x000fe20003f25270 */
[----:B------:R-:W-:Y:S02]  /*5160*/  @!UP0 UIMAD UR34, UR48, 0x50, URZ ;  /* 0x00000050302288a4 */ /* 0x000fe4000f8e02ff */
[----:B------:R-:W-:Y:S01]  /*5170*/  UIADD3 UR48, UPT, UPT, UR13, UR56, URZ ;  /* 0x000000380d307290 */ /* 0x000fe2000fffe0ff */
[----:B------:R-:W-:Y:S01]  /*5180*/  @!P0 R2UR UR4, R0 ;  /* 0x00000000000482ca */ /* 0x000fe200000e0000 */
[----:B------:R-:W-:Y:S01]  /*5190*/  @!UP0 UIADD3 UR26, UPT, UPT, UR34, 0x10, URZ ;  /* 0x00000010221a8890 */ /* 0x000fe2000fffe0ff */
[----:B------:R-:W-:Y:S01]  /*51a0*/  SEL R0, RZ, 0x1, P1 ;  /* 0x00000001ff007807 */ /* 0x000fe20000800000 */
[----:B------:R-:W-:Y:S01]  /*51b0*/  UMOV UR27, UR35 ;  /* 0x00000023001b7c82 */ /* 0x000fe20008000000 */
[----:B------:R-:W-:Y:S01]  /*51c0*/  @!UP0 UIADD3 UR10, UPT, UPT, UR34, 0x20, URZ ;  /* 0x00000020220a8890 */ /* 0x000fe2000fffe0ff */
[----:B------:R-:W-:Y:S01]  /*51d0*/  SEL R10, R10, RZ, P1 ;  /* 0x000000ff0a0a7207 */ /* 0x000fe20000800000 */
[----:B------:R-:W-:Y:S01]  /*51e0*/  IMAD.U32 R2, RZ, RZ, UR5 ;  /* 0x00000005ff027e24 */ /* 0x000fe2000f8e00ff */
[----:B------:R-:W-:Y:S01]  /*51f0*/  UMOV UR11, UR35 ;  /* 0x00000023000b7c82 */ /* 0x000fe20008000000 */
[----:B------:R-:W-:Y:S01]  /*5200*/  @!UP0 UIADD3 UR18, UPT, UPT, UR34, 0x30, URZ ;  /* 0x0000003022128890 */ /* 0x000fe2000fffe0ff */
[----:B------:R-:W-:Y:S01]  /*5210*/  LOP3.LUT R9, R9, R0, RZ, 0x3c, !PT ;  /* 0x0000000009097212 */ /* 0x000fe200078e3cff */
[----:B------:R-:W-:Y:S01]  /*5220*/  UMOV UR19, UR35 ;  /* 0x0000002300137c82 */ /* 0x000fe20008000000 */
[----:B------:R-:W-:Y:S01]  /*5230*/  @!P0 R2UR UR30, R2 ;  /* 0x00000000021e82ca */ /* 0x000fe200000e0000 */
[----:B------:R-:W-:Y:S01]  /*5240*/  UIADD3 UR46, UPT, UPT, UR14, UR51, URZ ;  /* 0x000000330e2e7290 */ /* 0x000fe2000fffe0ff */
[----:B------:R-:W-:Y:S01]  /*5250*/  IMAD.U32 R3, RZ, RZ, UR4 ;  /* 0x00000004ff037e24 */ /* 0x000fe2000f8e00ff */
[----:B------:R-:W-:Y:S04]  /*5260*/  @!UP0 UIMAD UR4, UR21, 0x2800, UR6 ;  /* 0x00002800150488a4 */ /* 0x000fe8000f8e0206 */
[----:B------:R-:W-:Y:S01]  /*5270*/  @!P0 R2UR UR31, R3 ;  /* 0x00000000031f82ca */ /* 0x000fe200000e0000 */
[----:B------:R-:W-:Y:S02]  /*5280*/  @!UP0 UIADD3 UR32, UPT, UPT, UR4, 0x200, URZ ;  /* 0x0000020004208890 */ /* 0x000fe4000fffe0ff */
[----:B------:R-:W-:Y:S02]  /*5290*/  @!UP0 UIADD3 UR24, UPT, UPT, UR4, 0xa00, URZ ;  /* 0x00000a0004188890 */ /* 0x000fe4000fffe0ff */
[----:B------:R-:W-:Y:S02]  /*52a0*/  @!UP0 UIADD3 UR8, UPT, UPT, UR4, 0x1200, URZ ;  /* 0x0000120004088890 */ /* 0x000fe4000fffe0ff */
[----:B------:R-:W-:Y:S06]  /*52b0*/  @!UP0 UIADD3 UR16, UPT, UPT, UR4, 0x1a00, URZ ;  /* 0x00001a0004108890 */ /* 0x000fec000fffe0ff */
[----:B------:R-:W-:Y:S01]  /*52c0*/  @!UP1 UTMALDG.3D [UR32], [UR30], desc[UR40] ;  /* 0x000028201e0095b4 */ /* 0x000fe20008011000 */
[----:B------:R-:W-:Y:S05]  /*52d0*/  VOTEU.ALL UP1, P0 ;  /* 0x0000000000ff7886 */ /* 0x000fea0000020000 */
[----:B------:R-:W-:Y:S01]  /*52e0*/  @!UP1 UTMALDG.3D [UR24], [UR30], desc[UR40] ;  /* 0x000028181e0095b4 */ /* 0x000fe20008011000 */
[----:B------:R-:W-:Y:S05]  /*52f0*/  VOTEU.ALL UP1, P0 ;  /* 0x0000000000ff7886 */ /* 0x000fea0000020000 */
[----:B------:R2:W-:Y:S01]  /*5300*/  @!UP1 UTMALDG.3D [UR8], [UR30], desc[UR40] ;  /* 0x000028081e0095b4 */ /* 0x0005e20008011000 */
[----:B------:R-:W-:Y:S02]  /*5310*/  UPLOP3.LUT UP1, UPT, UPT, UPT, UPT, 0x80, 0x8 ;  /* 0x000000000008789c */ /* 0x000fe40003f2f070 */
[----:B--2---:R-:W-:Y:S02]  /*5320*/  @!UP0 UIADD3 UR10, UPT, UPT, UR34, 0x40, URZ ;  /* 0x00000040220a8890 */ /* 0x004fe4000fffe0ff */
[----:B------:R-:W-:Y:S01]  /*5330*/  @!UP0 UIADD3 UR8, UPT, UPT, UR4, 0x2200, URZ ;  /* 0x0000220004088890 */ /* 0x000fe2000fffe0ff */
[----:B------:R-:W-:Y:S01]  /*5340*/  VOTEU.ALL UP0, P0 ;  /* 0x0000000000ff7886 */ /* 0x000fe20000000000 */
[----:B------:R-:W-:Y:S04]  /*5350*/  UIADD3 UR4, UPT, UPT, UR21, 0x1, URZ ;  /* 0x0000000115047890 */ /* 0x000fe8000fffe0ff */
[----:B------:R2:W-:Y:S01]  /*5360*/  @!UP0 UTMALDG.3D [UR16], [UR30], desc[UR40] ;  /* 0x000028101e0085b4 */ /* 0x0005e20008011000 */
[----:B------:R-:W-:Y:S04]  /*5370*/  UISETP.NE.AND UP0, UPT, UR4, 0x2, UPT ;  /* 0x000000020400788c */ /* 0x000fe8000bf05270 */
[----:B------:R-:W-:Y:S02]  /*5380*/  USEL UR5, URZ, 0x1, UP0 ;  /* 0x00000001ff057887 */ /* 0x000fe40008000000 */
[----:B------:R-:W-:Y:S02]  /*5390*/  USEL UR21, UR4, URZ, UP0 ;  /* 0x000000ff04157287 */ /* 0x000fe40008000000 */
[----:B------:R-:W-:Y:S01]  /*53a0*/  VOTEU.ALL UP0, P0 ;  /* 0x0000000000ff7886 */ /* 0x000fe20000000000 */
[----:B------:R-:W-:Y:S01]  /*53b0*/  UPRMT UR4, UR39, 0x654, UR33 ;  /* 0x0000065427047896 */ /* 0x000fe20008000021 */
[----:B------:R-:W-:Y:S03]  /*53c0*/  LOP3.LUT R11, R11, UR5, RZ, 0x3c, !PT ;  /* 0x000000050b0b7c12 */ /* 0x000fe6000f8e3cff */
[----:B------:R2:W-:Y:S01]  /*53d0*/  @!UP0 UTMALDG.3D [UR8], [UR30], desc[UR40] ;  /* 0x000028081e0085b4 */ /* 0x0005e20008011000 */
[----:B------:R2:W-:Y:S04]  /*53e0*/  @!P0 SYNCS.ARRIVE.TRANS64.RED.A0TR RZ, [UR7+0x20], R8 ;  /* 0x00002008ffff89a7 */ /* 0x0005e80008300407 */
[----:B------:R-:W-:Y:S01]  /*53f0*/  SYNCS.ARRIVE.TRANS64.RED.A1T0 RZ, [UR4], RZ ;  /* 0x000000ffffff79a7 */ /* 0x000fe20008100404 */
[----:B------:R-:W-:Y:S05]  /*5400*/  BRA.U UP3, `(.L_x_84) ;  /* 0xfffffff103f07547 */ /* 0x000fea000b83ffff */
[----:B------:R-:W-:Y:S01]  /*5410*/  UIADD3 UR6, UPT, UPT, UR6, 0x30, URZ ;  /* 0x0000003006067890 */ /* 0x000fe2000fffe0ff */
[----:B------:R-:W-:-:S03]  /*5420*/  SHF.L.U32 R2, R11, 0x1f, RZ ;  /* 0x0000001f0b027819 */ /* 0x000fc600000006ff */
[----:B------:R-:W-:-:S09]  /*5430*/  ULEA UR4, UR21, UR6, 0x3 ;  /* 0x0000000615047291 */ /* 0x000fd2000f8e18ff */
[----:B------:R-:W3:Y:S02]  /*5440*/  SYNCS.PHASECHK.TRANS64.TRYWAIT P0, [UR4], R2 ;  /* 0x00000002ff0075a7 */ /* 0x000ee40008001104 */
[----:B---3--:R-:W-:Y:S05]  /*5450*/  @!P0 BRA `(.L_x_85) ;  /* 0x0000003000288947 */ /* 0x008fea0003800000 */
.L_x_143:
[----:B------:R-:W-:-:S04]  /*5460*/  UIADD3 UR4, UPT, UPT, UR21, 0x1, URZ ;  /* 0x0000000115047890 */ /* 0x000fc8000fffe0ff */
[----:B------:R-:W-:-:S04]  /*5470*/  UISETP.NE.AND UP0, UPT, UR4, 0x2, UPT ;  /* 0x000000020400788c */ /* 0x000fc8000bf05270 */
[----:B------:R-:W-:Y:S02]  /*5480*/  USEL UR5, URZ, 0x1, UP0 ;  /* 0x00000001ff057887 */ /* 0x000fe40008000000 */
[----:B------:R-:W-:-:S04]  /*5490*/  USEL UR4, UR4, URZ, UP0 ;  /* 0x000000ff04047287 */ /* 0x000fc80008000000 */
[----:B------:R-:W-:Y:S01]  /*54a0*/  ULEA UR4, UR4, UR6, 0x3 ;  /* 0x0000000604047291 */ /* 0x000fe2000f8e18ff */
[----:B---3--:R-:W-:-:S04]  /*54b0*/  LOP3.LUT R2, R11, UR5, RZ, 0x3c, !PT ;  /* 0x000000050b027c12 */ /* 0x008fc8000f8e3cff */
[----:B------:R-:W-:Y:S01]  /*54c0*/  SHF.L.U32 R2, R2, 0x1f, RZ ;  /* 0x0000001f02027819 */ /* 0x000fe200000006ff */
[----:B------:R-:W-:-:S07]  /*54d0*/  IMAD.U32 R0, RZ, RZ, UR4 ;  /* 0x00000004ff007e24 */ /* 0x000fce000f8e00ff */
.L_x_86:
[----:B---3--:R3:W4:Y:S02]  /*54e0*/  SYNCS.PHASECHK.TRANS64.TRYWAIT P0, [R0+URZ], R2 ;  /* 0x00000002000075a7 */ /* 0x00872400080011ff */
[----:B----4-:R-:W-:Y:S05]  /*54f0*/  @!P0 NANOSLEEP.SYNCS 0x989680 ;  /* 0x009896800000895d */ /* 0x010fea0003900000 */
[----:B------:R-:W4:Y:S02]  /*5500*/  @!P0 SYNCS.PHASECHK.TRANS64 P0, [R0+URZ], R2 ;  /* 0x00000002000085a7 */ /* 0x000f2400080010ff */
[----:B-12-4-:R-:W-:Y:S05]  /*5510*/  @P0 EXIT ;  /* 0x000000000000094d */ /* 0x016fea0003800000 */
[----:B------:R-:W-:Y:S05]  /*5520*/  BRA `(.L_x_86) ;  /* 0xfffffffc00ec7947 */ /* 0x000fea000383ffff */
.L_x_76:
[----:B------:R-:W-:-:S06]  /*5530*/  UISETP.GE.AND UP0, UPT, UR18, 0x4, UPT ;  /* 0x000000041200788c */ /* 0x000fcc000bf06270 */
[----:B------:R-:W-:-:S13]  /*5540*/  PLOP3.LUT P0, PT, PT, PT, UP0, 0x80, 0x8 ;  /* 0x000000000008781c */ /* 0x000fda0003f0f008 */
[----:B-1----:R-:W-:Y:S05]  /*5550*/  @!P0 EXIT ;  /* 0x000000000000894d */ /* 0x002fea0003800000 */
[----:B------:R-:W-:Y:S01]  /*5560*/  BAR.SYNC.DEFER_BLOCKING 0x6, 0xa0 ;  /* 0x0182800000007b1d */ /* 0x000fe20000010000 */
[C---:B------:R-:W-:Y:S01]  /*5570*/  IMAD.SHL.U32 R96, R106.reuse, 0x8, RZ ;  /* 0x000000086a607824 */ /* 0x040fe200078e00ff */
[----:B------:R-:W-:Y:S01]  /*5580*/  SHF.R.U32.HI R6, RZ, 0x1, R106 ;  /* 0x00000001ff067819 */ /* 0x000fe2000001166a */
[----:B------:R-:W-:Y:S01]  /*5590*/  IMAD.SHL.U32 R2, R106, 0x10, RZ ;  /* 0x000000106a027824 */ /* 0x000fe200078e00ff */
[----:B------:R-:W-:Y:S01]  /*55a0*/  CS2R R102, SRZ ;  /* 0x0000000000667805 */ /* 0x000fe2000001ff00 */
[----:B------:R-:W-:Y:S01]  /*55b0*/  IMAD.MOV.U32 R105, RZ, RZ, 0x1 ;  /* 0x00000001ff697424 */ /* 0x000fe200078e00ff */
[----:B------:R-:W-:Y:S02]  /*55c0*/  UMOV UR43, 0x400 ;  /* 0x00000400002b7882 */ /* 0x000fe40000000000 */
[----:B------:R-:W1:Y:S01]  /*55d0*/  LDC.64 R92, c[0x0][0x888] ;  /* 0x00022200ff5c7b82 */ /* 0x000e620000000a00 */
[----:B------:R-:W-:Y:S01]  /*55e0*/  ULEA UR43, UR39, UR43, 0x18 ;  /* 0x0000002b272b7291 */ /* 0x000fe2000f8ec0ff */
[----:B------:R-:W-:Y:S01]  /*55f0*/  LOP3.LUT R96, R96, 0x300, RZ, 0xc0, !PT ;  /* 0x0000030060607812 */ /* 0x000fe200078ec0ff */
[----:B------:R-:W-:Y:S01]  /*5600*/  IMAD.MOV.U32 R56, RZ, RZ, RZ ;  /* 0x000000ffff387224 */ /* 0x000fe200078e00ff */
[----:B------:R-:W-:Y:S01]  /*5610*/  LOP3.LUT R3, R2, 0x40, RZ, 0xc0, !PT ;  /* 0x0000004002037812 */ /* 0x000fe200078ec0ff */
[----:B------:R-:W-:Y:S01]  /*5620*/  IMAD.MOV.U32 R104, RZ, RZ, RZ ;  /* 0x000000ffff687224 */ /* 0x000fe200078e00ff */
[----:B------:R-:W-:Y:S01]  /*5630*/  LOP3.LUT R96, R96, 0x30, R2, 0xf8, !PT ;  /* 0x0000003060607812 */ /* 0x000fe200078ef802 */
[----:B------:R-:W-:Y:S01]  /*5640*/  IMAD.MOV.U32 R101, RZ, RZ, RZ ;  /* 0x000000ffff657224 */ /* 0x000fe200078e00ff */
[----:B------:R-:W2:Y:S01]  /*5650*/  LDC.64 R94, c[0x0][0x890] ;  /* 0x00022400ff5e7b82 */ /* 0x000ea20000000a00 */
[----:B------:R-:W-:Y:S01]  /*5660*/  LOP3.LUT R6, R3, 0x8, R6, 0xf8, !PT ;  /* 0x0000000803067812 */ /* 0x000fe200078ef806 */
[----:B------:R-:W-:Y:S01]  /*5670*/  IMAD.SHL.U32 R3, R106, 0x2, RZ ;  /* 0x000000026a037824 */ /* 0x000fe200078e00ff */
[----:B------:R-:W-:Y:S01]  /*5680*/  LOP3.LUT R96, R96, 0x80, R2, 0xf8, !PT ;  /* 0x0000008060607812 */ /* 0x000fe200078ef802 */
[C---:B------:R-:W-:Y:S01]  /*5690*/  IMAD.U32 R2, R106.reuse, 0x10000, RZ ;  /* 0x000100006a027824 */ /* 0x040fe200078e00ff */
[----:B------:R-:W-:Y:S01]  /*56a0*/  LOP3.LUT R106, R106, 0x60, RZ, 0xc0, !PT ;  /* 0x000000606a6a7812 */ /* 0x000fe200078ec0ff */
[----:B------:R-:W3:Y:S01]  /*56b0*/  LDCU UR50, c[0x0][0x370] ;  /* 0x00006e00ff3277ac */ /* 0x000ee20008000800 */
[----:B------:R-:W-:Y:S01]  /*56c0*/  LOP3.LUT R3, R6, 0x8, R3, 0x78, !PT ;  /* 0x0000000806037812 */ /* 0x000fe200078e7803 */
[----:B------:R-:W4:Y:S01]  /*56d0*/  LDC.64 R90, c[0x0][0x8b0] ;  /* 0x00022c00ff5a7b82 */ /* 0x000f220000000a00 */
[----:B------:R-:W3:Y:S01]  /*56e0*/  LDS R0, [UR43+0x100] ;  /* 0x0001002bff007984 */ /* 0x000ee20008000800 */
[----:B------:R-:W-:Y:S01]  /*56f0*/  LOP3.LUT R2, R2, 0x600000, RZ, 0xc0, !PT ;  /* 0x0060000002027812 */ /* 0x000fe200078ec0ff */
[----:B------:R-:W1:Y:S01]  /*5700*/  LDCU.64 UR62, c[0x0][0x348] ;  /* 0x00006900ff3e77ac */ /* 0x000e620008000a00 */
[----:B------:R-:W-:Y:S01]  /*5710*/  LOP3.LUT R96, R96, R3, RZ, 0xfc, !PT ;  /* 0x0000000360607212 */ /* 0x000fe200078efcff */
[----:B------:R-:W1:Y:S03]  /*5720*/  LDCU UR42, c[0x0][0xb0c] ;  /* 0x00016180ff2a77ac */ /* 0x000e660008000800 */
[----:B------:R-:W1:Y:S01]  /*5730*/  LDC.64 R88, c[0x0][0x8a8] ;  /* 0x00022a00ff587b82 */ /* 0x000e620000000a00 */
[----:B------:R-:W1:Y:S01]  /*5740*/  LDCU UR38, c[0x0][0xb30] ;  /* 0x00016600ff2677ac */ /* 0x000e620008000800 */
[----:B------:R-:W1:Y:S01]  /*5750*/  LDCU.64 UR58, c[0x0][0x888] ;  /* 0x00011100ff3a77ac */ /* 0x000e620008000a00 */
[----:B------:R-:W1:Y:S01]  /*5760*/  LDCU.64 UR40, c[0x0][0xb28] ;  /* 0x00016500ff2877ac */ /* 0x000e620008000a00 */
[----:B------:R-:W1:Y:S01]  /*5770*/  LDCU.128 UR52, c[0x0][0xb10] ;  /* 0x00016200ff3477ac */ /* 0x000e620008000c00 */
[----:B------:R-:W1:Y:S01]  /*5780*/  LDCU UR49, c[0x0][0x374] ;  /* 0x00006e80ff3177ac */ /* 0x000e620008000800 */
[----:B------:R-:W-:Y:S01]  /*5790*/  UIADD3 UR57, UPT, UPT, UR43, 0x200, URZ ;  /* 0x000002002b397890 */ /* 0x000fe2000fffe0ff */
[----:B------:R-:W-:Y:S01]  /*57a0*/  UMOV UR44, URZ ;  /* 0x000000ff002c7c82 */ /* 0x000fe20008000000 */
[----:B------:R-:W-:Y:S01]  /*57b0*/  UMOV UR47, URZ ;  /* 0x000000ff002f7c82 */ /* 0x000fe20008000000 */
[----:B--23--:R-:W-:-:S09]  /*57c0*/  IMAD.IADD R2, R0, 0x1, R2 ;  /* 0x0000000100027824 */ /* 0x00cfd200078e0202 */
.L_x_110:
[----:B------:R-:W-:Y:S02]  /*57d0*/  LEA R8, R101, UR43, 0x3 ;  /* 0x0000002b65087c11 */ /* 0x000fe4000f8e18ff */
[----:B------:R-:W-:Y:S02]  /*57e0*/  SHF.L.U32 R0, R103, 0x1f, RZ ;  /* 0x0000001f67007819 */ /* 0x000fe400000006ff */
[----:B------:R-:W-:Y:S02]  /*57f0*/  LEA R4, R101, UR43, 0x4 ;  /* 0x0000002b65047c11 */ /* 0x000fe4000f8e20ff */
[----:B------:R-:W2:Y:S02]  /*5800*/  SYNCS.PHASECHK.TRANS64.TRYWAIT P0, [R8+URZ+0x50], R0 ;  /* 0x00005000080075a7 */ /* 0x000ea400080011ff */
[----:B--2---:R-:W-:Y:S05]  /*5810*/  @!P0 BRA `(.L_x_87) ;  /* 0x0000002c00508947 */ /* 0x004fea0003800000 */
.L_x_144:
[----:B------:R-:W3:Y:S01]  /*5820*/  LDS.128 R4, [R4+0xe0] ;  /* 0x0000e00004047984 */ /* 0x000ee20000000c00 */
[----:B------:R-:W-:Y:S01]  /*5830*/  UISETP.GE.AND UP0, UPT, UR45, 0x1, UPT ;  /* 0x000000012d00788c */ /* 0x000fe2000bf06270 */
[----:B------:R-:W-:Y:S01]  /*5840*/  @!PT LDS RZ, [RZ] ;  /* 0x00000000fffff984 */ /* 0x000fe20000000800 */
[----:B------:R-:W-:Y:S01]  /*5850*/  @!PT LDS RZ, [RZ] ;  /* 0x00000000fffff984 */ /* 0x000fe20000000800 */
[----:B------:R-:W-:Y:S01]  /*5860*/  @!PT LDS RZ, [RZ] ;  /* 0x00000000fffff984 */ /* 0x000fe20000000800 */
[----:B------:R-:W-:Y:S01]  /*5870*/  @!PT LDS RZ, [RZ] ;  /* 0x00000000fffff984 */ /* 0x000fe20000000800 */
[----:B------:R1:W-:Y:S06]  /*5880*/  MEMBAR.ALL.CTA ;  /* 0x0000000000007992 */ /* 0x0003ec0000008000 */
[----:B-1----:R-:W1:Y:S01]  /*5890*/  FENCE.VIEW.ASYNC.S ;  /* 0x00000000000073c6 */ /* 0x002e620000000000 */
[----:B---3--:R-:W-:Y:S11]  /*58a0*/  LOP3.LUT P0, RZ, R6, 0x1, RZ, 0xc0, !PT ;  /* 0x0000000106ff7812 */ /* 0x008ff6000780c0ff */
[----:B------:R-:W-:Y:S02]  /*58b0*/  @!UPT UIADD3 URZ, UPT, UPT, URZ, URZ, URZ ;  /* 0x000000fffffff290 */ /* 0x000fe4000fffe0ff */
[----:B-1----:R-:W-:Y:S01]  /*58c0*/  VOTEU.ANY UP1, P0 ;  /* 0x0000000000ff7886 */ /* 0x002fe20000020100 */
[----:B------:R-:W-:Y:S01]  /*58d0*/  PLOP3.LUT P0, PT, PT, PT, UP1, 0x80, 0x8 ;  /* 0x000000000008781c */ /* 0x000fe20003f0f018 */
[----:B------:R-:W-:Y:S11]  /*58e0*/  UP2UR UR51, UPR, URZ, 0x2 ;  /* 0x00000002ff337883 */ /* 0x000ff60008000000 */
[----:B------:R-:W-:Y:S01]  /*58f0*/  @!UPT UIADD3 URZ, UPT, UPT, URZ, URZ, URZ ;  /* 0x000000fffffff290 */ /* 0x000fe2000fffe0ff */
        /* <DEDUP_REMOVED lines=13> */
[----:B------:R-:W2:Y:S01]  /*59d0*/  LDCU UR12, c[0x0][0xb20] ;  /* 0x00016400ff0c77ac */ /* 0x000ea20008000800 */
[----:B------:R-:W-:Y:S02]  /*59e0*/  UIMAD.WIDE.U32 UR4, UR49, UR55, URZ ;  /* 0x00000037310472a5 */ /* 0x000fe4000f8e00ff */
[----:B------:R-:W-:Y:S02]  /*59f0*/  UIMAD.WIDE.U32 UR6, UR50, UR52, URZ ;  /* 0x00000034320672a5 */ /* 0x000fe4000f8e00ff */
[----:B------:R-:W-:Y:S02]  /*5a00*/  UISETP.NE.AND UP0, UPT, UR54, 0x1, UPT ;  /* 0x000000013600788c */ /* 0x000fe4000bf05270 */
[----:B------:R-:W-:Y:S02]  /*5a10*/  UIMAD.WIDE.U32 UR8, UR36, UR55, URZ ;  /* 0x00000037240872a5 */ /* 0x000fe4000f8e00ff */
[----:B------:R-:W-:Y:S02]  /*5a20*/  UIMAD.WIDE.U32 UR10, UR37, UR52, URZ ;  /* 0x00000034250a72a5 */ /* 0x000fe4000f8e00ff */
[----:B------:R-:W-:Y:S02]  /*5a30*/  UISETP.NE.AND UP1, UPT, UR42, 0x1, UPT ;  /* 0x000000012a00788c */ /* 0x000fe4000bf25270 */
[----:B------:R-:W-:Y:S01]  /*5a40*/  UISETP.NE.AND UP2, UPT, UR45, 0x1, UPT ;  /* 0x000000012d00788c */ /* 0x000fe2000bf45270 */
[----:B------:R-:W-:Y:S02]  /*5a50*/  UMOV UR4, UR5 ;  /* 0x0000000500047c82 */ /* 0x000fe40008000000 */
[----:B--2---:R-:W-:Y:S03]  /*5a60*/  USHF.R.U32.HI UR5, URZ, UR12, UR4 ;  /* 0x0000000cff057299 */ /* 0x004fe60008011604 */
[----:B------:R-:W-:Y:S02]  /*5a70*/  UMOV UR4, UR7 ;  /* 0x0000000700047c82 */ /* 0x000fe40008000000 */
[----:B------:R-:W-:Y:S02]  /*5a80*/  USHF.R.U32.HI UR7, URZ, UR53, UR4 ;  /* 0x00000035ff077299 */ /* 0x000fe40008011604 */
[----:B------:R-:W-:Y:S02]  /*5a90*/  USEL UR4, UR49, UR5, !UP0 ;  /* 0x0000000531047287 */ /* 0x000fe4000c000000 */
[----:B------:R-:W-:Y:S01]  /*5aa0*/  USEL UR7, UR50, UR7, !UP1 ;  /* 0x0000000732077287 */ /* 0x000fe2000c800000 */
[----:B------:R-:W-:Y:S01]  /*5ab0*/  UMOV UR5, UR9 ;  /* 0x0000000900057c82 */ /* 0x000fe20008000000 */
[----:B------:R-:W-:Y:S02]  /*5ac0*/  UIMAD.WIDE.U32 UR8, UR4, UR40, URZ ;  /* 0x00000028040872a5 */ /* 0x000fe4000f8e00ff */
[----:B------:R-:W-:Y:S03]  /*5ad0*/  USHF.R.U32.HI UR6, URZ, UR12, UR5 ;  /* 0x0000000cff067299 */ /* 0x000fe60008011605 */
[----:B------:R-:W-:Y:S01]  /*5ae0*/  UMOV UR5, UR11 ;  /* 0x0000000b00057c82 */ /* 0x000fe20008000000 */
[----:B------:R-:W-:Y:S02]  /*5af0*/  UIMAD.WIDE.U32 UR10, UR7, UR40, URZ ;  /* 0x00000028070a72a5 */ /* 0x000fe4000f8e00ff */
[----:B------:R-:W-:Y:S02]  /*5b00*/  USHF.R.U32.HI UR12, URZ, UR53, UR5 ;  /* 0x00000035ff0c7299 */ /* 0x000fe40008011605 */
[----:B------:R-:W-:Y:S01]  /*5b10*/  USEL UR6, UR36, UR6, !UP0 ;  /* 0x0000000624067287 */ /* 0x000fe2000c000000 */
[----:B------:R-:W-:Y:S02]  /*5b20*/  UMOV UR5, UR9 ;  /* 0x0000000900057c82 */ /* 0x000fe40008000000 */
[----:B------:R-:W-:Y:S01]  /*5b30*/  UMOV UR10, UR11 ;  /* 0x0000000b000a7c82 */ /* 0x000fe20008000000 */
[----:B------:R-:W-:Y:S02]  /*5b40*/  @UP2 USHF.R.U32.HI UR4, URZ, UR41, UR5 ;  /* 0x00000029ff042299 */ /* 0x000fe40008011605 */
[----:B------:R-:W-:Y:S02]  /*5b50*/  @UP2 USHF.R.U32.HI UR7, URZ, UR41, UR10 ;  /* 0x00000029ff072299 */ /* 0x000fe4000801160a */
[----:B------:R-:W-:Y:S02]  /*5b60*/  UIMAD UR4, UR45, UR4, URZ ;  /* 0x000000042d0472a4 */ /* 0x000fe4000f8e02ff */
[----:B------:R-:W-:Y:S02]  /*5b70*/  UIMAD.WIDE.U32 UR10, UR6, UR40, URZ ;  /* 0x00000028060a72a5 */ /* 0x000fe4000f8e00ff */
[----:B------:R-:W-:Y:S02]  /*5b80*/  USEL UR5, UR37, UR12, !UP1 ;  /* 0x0000000c25057287 */ /* 0x000fe4000c800000 */
[----:B------:R-:W-:Y:S02]  /*5b90*/  UIMAD UR8, UR45, UR7, URZ ;  /* 0x000000072d0872a4 */ /* 0x000fe4000f8e02ff */
[----:B------:R-:W-:Y:S03]  /*5ba0*/  UISETP.GE.AND UP0, UPT, UR6, UR4, UPT ;  /* 0x000000040600728c */ /* 0x000fe6000bf06270 */
[----:B------:R-:W-:Y:S01]  /*5bb0*/  UMOV UR4, UR11 ;  /* 0x0000000b00047c82 */ /* 0x000fe20008000000 */
[----:B------:R-:W-:Y:S02]  /*5bc0*/  UISETP.GE.OR UP0, UPT, UR5, UR8, UP0 ;  /* 0x000000080500728c */ /* 0x000fe40008706670 */
[----:B------:R-:W-:Y:S02]  /*5bd0*/  USHF.R.U32.HI UR4, URZ, UR41, UR4 ;  /* 0x00000029ff047299 */ /* 0x000fe40008011604 */
[----:B------:R-:W-:Y:S02]  /*5be0*/  UIMAD.WIDE.U32 UR8, UR5, UR40, URZ ;  /* 0x00000028050872a5 */ /* 0x000fe4000f8e00ff */
[----:B------:R-:W-:Y:S02]  /*5bf0*/  USEL UR11, UR6, UR4, !UP2 ;  /* 0x00000004060b7287 */ /* 0x000fe4000d000000 */
[----:B------:R-:W-:Y:S02]  /*5c00*/  UIADD3 UR8, UPT, UPT, -UR5, URZ, URZ ;  /* 0x000000ff05087290 */ /* 0x000fe4000fffe1ff */
[----:B------:R-:W-:Y:S01]  /*5c10*/  UIADD3 UR10, UPT, UPT, -UR11, URZ, URZ ;  /* 0x000000ff0b0a7290 */ /* 0x000fe2000fffe1ff */
[----:B------:R-:W-:Y:S01]  /*5c20*/  @!UP0 UMOV UR4, UR9 ;  /* 0x0000000900048c82 */ /* 0x000fe20008000000 */
[----:B------:R-:W-:Y:S02]  /*5c30*/  UIADD3 UR9, UPT, UPT, -UR6, URZ, URZ ;  /* 0x000000ff06097290 */ /* 0x000fe4000fffe1ff */
[----:B------:R-:W-:Y:S02]  /*5c40*/  @!UP0 USHF.R.U32.HI UR4, URZ, UR41, UR4 ;  /* 0x00000029ff048299 */ /* 0x000fe40008011604 */
[----:B------:R-:W-:Y:S02]  /*5c50*/  UIMAD UR10, UR45, UR10, UR6 ;  /* 0x0000000a2d0a72a4 */ /* 0x000fe4000f8e0206 */
[----:B------:R-:W-:Y:S04]  /*5c60*/  @!UP0 USEL UR4, UR5, UR4, !UP2 ;  /* 0x0000000405048287 */ /* 0x000fe8000d000000 */
[----:B------:R-:W-:Y:S02]  /*5c70*/  @!UP0 UIMAD UR10, UR7, UR10, UR4 ;  /* 0x0000000a070a82a4 */ /* 0x000fe4000f8e0204 */
[----:B------:R-:W-:Y:S02]  /*5c80*/  @!UP0 UIADD3 UR11, UPT, UPT, UR11, -UR4, URZ ;  /* 0x800000040b0b8290 */ /* 0x000fe4000fffe0ff */
[----:B------:R-:W-:Y:S02]  /*5c90*/  UIMAD UR7, UR42, UR8, UR37 ;  /* 0x000000082a0772a4 */ /* 0x000fe4000f8e0225 */
[----:B------:R-:W-:Y:S02]  /*5ca0*/  @!UP0 UIMAD UR6, UR11, UR45, UR5 ;  /* 0x0000002d0b0682a4 */ /* 0x000fe4000f8e0205 */
[----:B------:R-:W-:Y:S01]  /*5cb0*/  UIMAD UR4, UR54, UR9, UR36 ;  /* 0x00000009360472a4 */ /* 0x000fe2000f8e0224 */
[----:B------:R-:W-:Y:S02]  /*5cc0*/  @!UP0 UMOV UR5, UR10 ;  /* 0x0000000a00058c82 */ /* 0x000fe40008000000 */
[----:B------:R-:W-:Y:S02]  /*5cd0*/  UIMAD UR37, UR5, UR42, UR7 ;  /* 0x0000002a052572a4 */ /* 0x000fe4000f8e0207 */
[----:B------:R-:W-:Y:S11]  /*5ce0*/  UIMAD UR36, UR6, UR54, UR4 ;  /* 0x00000036062472a4 */ /* 0x000ff6000f8e0204 */
[----:B------:R-:W-:Y:S01]  /*5cf0*/  @!UPT UIADD3 URZ, UPT, UPT, URZ, URZ, URZ ;  /* 0x000000fffffff290 */ /* 0x000fe2000fffe0ff */
.L_x_88:
[----:B------:R-:W-:Y:S01]  /*5d00*/  UISETP.NE.AND UP0, UPT, UR38, 0x1, UPT ;  /* 0x000000012600788c */ /* 0x000fe2000bf05270 */
[----:B------:R-:W-:Y:S10]  /*5d10*/  IADD3 R101, PT, PT, R101, 0x1, RZ ;  /* 0x0000000165657810 */ /* 0x000ff40007ffe0ff */
[----:B------:R-:W2:Y:S01]  /*5d20*/  @!UP0 LDCU.128 UR12, c[0x0][0xb10] ;  /* 0x00016200ff0c87ac */ /* 0x000ea20008000c00 */
[----:B------:R-:W3:Y:S01]  /*5d30*/  @!UP0 LDCU UR5, c[0x0][0xb0c] ;  /* 0x00016180ff0587ac */ /* 0x000ee20008000800 */
[----:B------:R-:W4:Y:S01]  /*5d40*/  @!UP0 LDCU UR10, c[0x0][0xb20] ;  /* 0x00016400ff0a87ac */ /* 0x000f220008000800 */
[----:B--2---:R-:W-:Y:S02]  /*5d50*/  UIMAD.WIDE.U32 UR8, UR37, UR12, URZ ;  /* 0x0000000c250872a5 */ /* 0x004fe4000f8e00ff */
[----:B------:R-:W-:Y:S02]  /*5d60*/  UIMAD.WIDE.U32 UR6, UR36, UR15, URZ ;  /* 0x0000000f240672a5 */ /* 0x000fe4000f8e00ff */
[----:B------:R-:W-:Y:S03]  /*5d70*/  @!UP0 UISETP.NE.AND UP1, UPT, UR14, 0x1, UPT ;  /* 0x000000010e00888c */ /* 0x000fe6000bf25270 */
[----:B------:R-:W-:Y:S01]  /*5d80*/  @!UP0 UMOV UR4, UR9 ;  /* 0x0000000900048c82 */ /* 0x000fe20008000000 */
[----:B---3--:R-:W-:Y:S02]  /*5d90*/  @!UP0 UISETP.NE.AND UP2, UPT, UR5, 0x1, UPT ;  /* 0x000000010500888c */ /* 0x008fe4000bf45270 */
[----:B------:R-:W-:Y:S01]  /*5da0*/  @!UP0 USHF.R.U32.HI UR4, URZ, UR13, UR4 ;  /* 0x0000000dff048299 */ /* 0x000fe20008011604 */
[----:B------:R-:W-:Y:S02]  /*5db0*/  @!UP0 UMOV UR6, UR7 ;  /* 0x0000000700068c82 */ /* 0x000fe40008000000 */
[----:B----4-:R-:W-:Y:S02]  /*5dc0*/  @!UP0 USHF.R.U32.HI UR6, URZ, UR10, UR6 ;  /* 0x0000000aff068299 */ /* 0x010fe40008011606 */
[----:B------:R-:W-:Y:S02]  /*5dd0*/  @!UP0 USEL UR7, UR37, UR4, !UP2 ;  /* 0x0000000425078287 */ /* 0x000fe4000d000000 */
[----:B------:R-:W-:Y:S04]  /*5de0*/  @!UP0 USEL UR6, UR36, UR6, !UP1 ;  /* 0x0000000624068287 */ /* 0x000fe8000c800000 */
[----:B------:R-:W-:Y:S02]  /*5df0*/  @!UP0 UIADD3 UR4, UPT, UPT, -UR7, UR6, URZ ;  /* 0x0000000607048290 */ /* 0x000fe4000fffe1ff */
[----:B------:R-:W-:Y:S02]  /*5e00*/  @!UP0 UIADD3 UR6, UPT, UPT, UR7, -UR6, URZ ;  /* 0x8000000607068290 */ /* 0x000fe4000fffe0ff */
[----:B------:R-:W-:Y:S02]  /*5e10*/  @!UP0 UIMAD UR37, UR4, UR5, UR37 ;  /* 0x00000005042582a4 */ /* 0x000fe4000f8e0225 */
[----:B------:R-:W-:Y:S02]  /*5e20*/  @!UP0 UIMAD UR36, UR6, UR14, UR36 ;  /* 0x0000000e062482a4 */ /* 0x000fe4000f8e0224 */
[----:B------:R-:W-:Y:S09]  /*5e30*/  ULOP3.LUT UP0, URZ, UR57, 0x90, URZ, 0xc0, !UPT ;  /* 0x0000009039ff7892 */ /* 0x000ff2000f80c0ff */
[----:B------:R-:W-:Y:S05]  /*5e40*/  BRA.U !UP0, `(.L_x_89) ;  /* 0x00000001087c7547 */ /* 0x000fea000b800000 */
[----:B------:R-:W2:Y:S01]  /*5e50*/  LDCU.64 UR8, c[0x4][0x80] ;  /* 0x01001000ff0877ac */ /* 0x000ea20008000a00 */
[----:B------:R-:W-:Y:S01]  /*5e60*/  MOV R16, 0x0 ;  /* 0x0000000000107802 */ /* 0x000fe20000000f00 */
[----:B------:R-:W-:Y:S02]  /*5e70*/  HFMA2 R12, -RZ, RZ, 0, 5.9604644775390625e-08 ;  /* 0x00000001ff0c7431 */ /* 0x000fe400000001ff */
[----:B------:R-:W-:Y:S01]  /*5e80*/  IMAD.MOV.U32 R8, RZ, RZ, 0x70 ;  /* 0x00000070ff087424 */ /* 0x000fe200078e00ff */
[----:B------:R3:W4:Y:S01]  /*5e90*/  LDC.64 R14, c[0x4][R16] ;  /* 0x01000000100e7b82 */ /* 0x0007220000000a00 */
[----:B------:R-:W1:Y:S01]  /*5ea0*/  LDCU.64 UR6, c[0x4][0x88] ;  /* 0x01001100ff0677ac */ /* 0x000e620008000a00 */
[----:B------:R-:W-:Y:S01]  /*5eb0*/  IMAD.MOV.U32 R13, RZ, RZ, RZ ;  /* 0x000000ffff0d7224 */ /* 0x000fe200078e00ff */
[----:B------:R-:W1:Y:S01]  /*5ec0*/  LDCU.64 UR4, c[0x4][0x8] ;  /* 0x01000100ff0477ac */ /* 0x000e620008000a00 */
[----:B--2---:R-:W-:Y:S01]  /*5ed0*/  MOV R5, UR9 ;  /* 0x0000000900057c02 */ /* 0x004fe20008000f00 */
[----:B------:R-:W-:Y:S01]  /*5ee0*/  IMAD.U32 R4, RZ, RZ, UR8 ;  /* 0x00000008ff047e24 */ /* 0x000fe2000f8e00ff */
[----:B-1----:R-:W-:Y:S01]  /*5ef0*/  MOV R7, UR7 ;  /* 0x0000000700077c02 */ /* 0x002fe20008000f00 */
[----:B------:R-:W-:Y:S01]  /*5f00*/  IMAD.U32 R6, RZ, RZ, UR6 ;  /* 0x00000006ff067e24 */ /* 0x000fe2000f8e00ff */
[----:B------:R-:W-:Y:S01]  /*5f10*/  MOV R11, UR5 ;  /* 0x00000005000b7c02 */ /* 0x000fe20008000f00 */
[----:B------:R-:W-:Y:S02]  /*5f20*/  IMAD.U32 R10, RZ, RZ, UR4 ;  /* 0x00000004ff0a7e24 */ /* 0x000fe4000f8e00ff */
[----:B------:R-:W-:Y:S07]  /*5f30*/  LEPC R20, `(.L_x_90) ;  /* 0x000000001014794e */ /* 0x000fee0000000000 */
[----:B---345:R-:W-:Y:S05]  /*5f40*/  CALL.ABS.NOINC R14 ;  /* 0x000000000e007343 */ /* 0x038fea0003c00000 */
.L_x_90:
[----:B------:R-:W1:Y:S01]  /*5f50*/  LDCU.64 UR8, c[0x4][0x80] ;  /* 0x01001000ff0877ac */ /* 0x000e620008000a00 */
[----:B------:R-:W2:Y:S01]  /*5f60*/  LDC.64 R16, c[0x4][R16] ;  /* 0x0100000010107b82 */ /* 0x000ea20000000a00 */
[----:B------:R-:W-:Y:S02]  /*5f70*/  HFMA2 R12, -RZ, RZ, 0, 5.9604644775390625e-08 ;  /* 0x00000001ff0c7431 */ /* 0x000fe400000001ff */
[----:B------:R-:W-:Y:S02]  /*5f80*/  IMAD.MOV.U32 R8, RZ, RZ, 0x70 ;  /* 0x00000070ff087424 */ /* 0x000fe400078e00ff */
[----:B------:R-:W-:Y:S01]  /*5f90*/  IMAD.MOV.U32 R13, RZ, RZ, RZ ;  /* 0x000000ffff0d7224 */ /* 0x000fe200078e00ff */
[----:B------:R-:W3:Y:S01]  /*5fa0*/  LDCU.64 UR6, c[0x4][0x88] ;  /* 0x01001100ff0677ac */ /* 0x000ee20008000a00 */
[----:B------:R-:W4:Y:S01]  /*5fb0*/  LDCU.64 UR4, c[0x4][0x8] ;  /* 0x01000100ff0477ac */ /* 0x000f220008000a00 */
[----:B-1----:R-:W-:Y:S02]  /*5fc0*/  MOV R4, UR8 ;  /* 0x0000000800047c02 */ /* 0x002fe40008000f00 */
[----:B------:R-:W-:Y:S02]  /*5fd0*/  MOV R5, UR9 ;  /* 0x0000000900057c02 */ /* 0x000fe40008000f00 */
[----:B---3--:R-:W-:Y:S01]  /*5fe0*/  MOV R7, UR7 ;  /* 0x0000000700077c02 */ /* 0x008fe20008000f00 */
[----:B------:R-:W-:Y:S01]  /*5ff0*/  IMAD.U32 R6, RZ, RZ, UR6 ;  /* 0x00000006ff067e24 */ /* 0x000fe2000f8e00ff */
[----:B----4-:R-:W-:Y:S01]  /*6000*/  MOV R11, UR5 ;  /* 0x00000005000b7c02 */ /* 0x010fe20008000f00 */
[----:B------:R-:W-:Y:S02]  /*6010*/  IMAD.U32 R10, RZ, RZ, UR4 ;  /* 0x00000004ff0a7e24 */ /* 0x000fe4000f8e00ff */
[----:B------:R-:W-:Y:S07]  /*6020*/  LEPC R20, `(.L_x_89) ;  /* 0x000000001014794e */ /* 0x000fee0000000000 */
[----:B--2---:R-:W-:Y:S05]  /*6030*/  CALL.ABS.NOINC R16 ;  /* 0x0000000010007343 */ /* 0x004fea0003c00000 */
.L_x_89:
[----:B------:R-:W-:Y:S01]  /*6040*/  ISETP.NE.U32.AND P3, PT, R94, RZ, PT ;  /* 0x000000ff5e00720c */ /* 0x000fe20003f65070 */
[----:B------:R-:W-:Y:S01]  /*6050*/  UISETP.NE.AND UP1, UPT, UR61, URZ, UPT ;  /* 0x000000ff3d00728c */ /* 0x000fe2000bf25270 */
[----:B------:R-:W-:Y:S02]  /*6060*/  ISETP.NE.U32.AND P4, PT, R90, RZ, PT ;  /* 0x000000ff5a00720c */ /* 0x000fe40003f85070 */
[----:B------:R-:W-:Y:S02]  /*6070*/  ISETP.NE.AND.EX P3, PT, R95, RZ, PT, P3 ;  /* 0x000000ff5f00720c */ /* 0x000fe40003f65330 */
[----:B------:R-:W-:Y:S02]  /*6080*/  PLOP3.LUT P1, PT, PT, PT, PT, 0x8, 0x80 ;  /* 0x000000000080781c */ /* 0x000fe40003f2e170 */
[----:B------:R-:W-:Y:S02]  /*6090*/  PLOP3.LUT P0, PT, PT, PT, UP1, 0x80, 0x8 ;  /* 0x000000000008781c */ /* 0x000fe40003f0f018 */
[----:B------:R-:W-:Y:S02]  /*60a0*/  ISETP.NE.AND.EX P4, PT, R91, RZ, PT, P4 ;  /* 0x000000ff5b00720c */ /* 0x000fe40003f85340 */
[----:B------:R-:W2:Y:S09]  /*60b0*/  @UP1 LDCU.64 UR4, c[0x0][0x888] ;  /* 0x00011100ff0417ac */ /* 0x000eb20008000a00 */
[----:B------:R-:W-:Y:S01]  /*60c0*/  @P0 PLOP3.LUT P1, PT, P3, PT, PT, 0x80, 0x8 ;  /* 0x000000000008081c */ /* 0x000fe20001f2f070 */
[----:B--2---:R-:W-:Y:S04]  /*60d0*/  @UP1 UISETP.NE.U32.AND UP0, UPT, UR4, URZ, UPT ;  /* 0x000000ff0400128c */ /* 0x004fe8000bf05070 */
[----:B------:R-:W-:Y:S04]  /*60e0*/  @UP1 UISETP.NE.AND.EX UP0, UPT, UR5, URZ, UPT, UP0 ;  /* 0x000000ff0500128c */ /* 0x000fe8000bf05300 */
[----:B------:R-:W-:Y:S01]  /*60f0*/  @UP1 USEL UR4, URZ, 0xffffffff, UP0 ;  /* 0xffffffffff041887 */ /* 0x000fe20008000000 */
[----:B------:R-:W-:Y:S11]  /*6100*/  @!P3 BRA `(.L_x_91) ;  /* 0x000000000030b947 */ /* 0x000ff60003800000 */
[----:B------:R-:W-:Y:S01]  /*6110*/  ISETP.NE.U32.AND P2, PT, R92, RZ, PT ;  /* 0x000000ff5c00720c */ /* 0x000fe20003f45070 */
[----:B------:R-:W2:Y:S01]  /*6120*/  LDCU.64 UR6, c[0x0][0x358] ;  /* 0x00006b00ff0677ac */ /* 0x000ea20008000a00 */
[----:B------:R-:W-:Y:S02]  /*6130*/  IMAD.MOV.U32 R97, RZ, RZ, 0x1 ;  /* 0x00000001ff617424 */ /* 0x000fe400078e00ff */
[----:B------:R-:W-:Y:S11]  /*6140*/  ISETP.NE.AND.EX P2, PT, R93, RZ, PT, P2 ;  /* 0x000000ff5d00720c */ /* 0x000ff60003f45320 */
[----:B------:R-:W-:Y:S02]  /*6150*/  @!UPT UIADD3 URZ, UPT, UPT, URZ, URZ, URZ ;  /* 0x000000fffffff290 */ /* 0x000fe4000fffe0ff */
[----:B------:R-:W3:Y:S01]  /*6160*/  @P2 LDC.64 R4, c[0x0][0x888] ;  /* 0x00022200ff042b82 */ /* 0x000ee20000000a00 */
[----:B-1----:R-:W-:Y:S04]  /*6170*/  @P2 IMAD R0, R94, UR60, RZ ;  /* 0x0000003c5e002c24 */ /* 0x002fe8000f8e02ff */
[----:B---3--:R-:W-:Y:S04]  /*6180*/  @P2 IMAD.WIDE R4, R0, 0x4, R4 ;  /* 0x0000000400042825 */ /* 0x008fe800078e0204 */
[----:B------:R-:W-:Y:S01]  /*6190*/  HFMA2 R0, -RZ, RZ, 0, 5.9604644775390625e-08 ;  /* 0x00000001ff007431 */ /* 0x000fe200000001ff */
[----:B--2--5:R2:W5:Y:S04]  /*61a0*/  @P2 LDG.E R58, desc[UR6][R4.64] ;  /* 0x00000006043a2981 */ /* 0x024568000c1e1900 */
[----:B------:R-:W-:Y:S01]  /*61b0*/  @!P2 PRMT R97, R0, 0x7610, R97 ;  /* 0x000076100061a816 */ /* 0x000fe20000000061 */
[----:B--2---:R-:W3:Y:S06]  /*61c0*/  @!P2 LDC R58, c[0x0][0x880] ;  /* 0x00022000ff3aab82 */ /* 0x004eec0000000800 */
.L_x_91:
[----:B------:R-:W-:Y:S05]  /*61d0*/  @!P4 BRA `(.L_x_92) ;  /* 0x000000000024c947 */ /* 0x000fea0003800000 */
[----:B------:R-:W-:Y:S01]  /*61e0*/  ISETP.NE.U32.AND P2, PT, R88, RZ, PT ;  /* 0x000000ff5800720c */ /* 0x000fe20003f45070 */
[----:B------:R-:W2:Y:S03]  /*61f0*/  LDCU.64 UR6, c[0x0][0x358] ;  /* 0x00006b00ff0677ac */ /* 0x000ea60008000a00 */
[----:B------:R-:W-:Y:S11]  /*6200*/  ISETP.NE.AND.EX P2, PT, R89, RZ, PT, P2 ;  /* 0x000000ff5900720c */ /* 0x000ff60003f45320 */
[----:B------:R-:W-:Y:S02]  /*6210*/  @!UPT UIADD3 URZ, UPT, UPT, URZ, URZ, URZ ;  /* 0x000000fffffff290 */ /* 0x000fe4000fffe0ff */
[----:B------:R-:W4:Y:S01]  /*6220*/  @P2 LDC.64 R4, c[0x0][0x8a8] ;  /* 0x00022a00ff042b82 */ /* 0x000f220000000a00 */
[----:B-1----:R-:W-:Y:S04]  /*6230*/  @P2 IMAD R0, R90, UR60, RZ ;  /* 0x0000003c5a002c24 */ /* 0x002fe8000f8e02ff */
[----:B----4-:R-:W-:Y:S05]  /*6240*/  @P2 IMAD.WIDE R4, R0, 0x4, R4 ;  /* 0x0000000400042825 */ /* 0x010fea00078e0204 */
[----:B--2--5:R2:W5:Y:S02]  /*6250*/  @P2 LDG.E R57, desc[UR6][R4.64] ;  /* 0x0000000604392981 */ /* 0x024564000c1e1900 */
[----:B--2---:R-:W4:Y:S02]  /*6260*/  @!P2 LDC R57, c[0x0][0x8a0] ;  /* 0x00022800ff39ab82 */ /* 0x004f240000000800 */
.L_x_92:
[----:B---3-5:R-:W-:Y:S01]  /*6270*/  @P0 FSETP.NEU.AND P4, PT, R58, RZ, PT ;  /* 0x000000ff3a00020b */ /* 0x028fe20003f8d000 */
[----:B-1----:R-:W-:Y:S01]  /*6280*/  IMAD.U32 R0, RZ, RZ, UR4 ;  /* 0x00000004ff007e24 */ /* 0x002fe2000f8e00ff */
[----:B------:R-:W-:Y:S01]  /*6290*/  @P0 LOP3.LUT P2, RZ, R97, 0xff, RZ, 0xc0, !PT ;  /* 0x000000ff61ff0812 */ /* 0x000fe2000784c0ff */
[----:B------:R-:W-:Y:S01]  /*62a0*/  BSSY B1, `(.L_x_93) ;  /* 0x000003e000017945 */ /* 0x000fe20003800000 */
[----:B------:R-:W-:Y:S02]  /*62b0*/  @P0 SEL R3, RZ, 0xffffffff, P4 ;  /* 0xffffffffff030807 */ /* 0x000fe40002000000 */
[----:B------:R-:W-:Y:S02]  /*62c0*/  CS2R R86, SRZ ;  /* 0x0000000000567805 */ /* 0x000fe4000001ff00 */
[----:B------:R-:W-:Y:S02]  /*62d0*/  LEA R17, R56, UR43, 0x3 ;  /* 0x0000002b38117c11 */ /* 0x000fe4000f8e18ff */
[----:B------:R-:W-:Y:S02]  /*62e0*/  CS2R R84, SRZ ;  /* 0x0000000000547805 */ /* 0x000fe4000001ff00 */
[----:B------:R-:W-:Y:S01]  /*62f0*/  @P1 SEL R3, R0, R3, !P2 ;  /* 0x0000000300031207 */ /* 0x000fe20005000000 */
[----:B------:R-:W-:Y:S01]  /*6300*/  IMAD.U32 R0, RZ, RZ, UR44 ;  /* 0x0000002cff007e24 */ /* 0x000fe2000f8e00ff */
[----:B------:R-:W-:Y:S02]  /*6310*/  PLOP3.LUT P5, PT, PT, PT, PT, 0x8, 0x80 ;  /* 0x000000000080781c */ /* 0x000fe40003fae170 */
[----:B------:R-:W-:Y:S02]  /*6320*/  CS2R R78, SRZ ;  /* 0x00000000004e7805 */ /* 0x000fe4000001ff00 */
[----:B------:R-:W-:Y:S02]  /*6330*/  @P0 LOP3.LUT R3, R3, 0x1, RZ, 0xc0, !PT ;  /* 0x0000000103030812 */ /* 0x000fe400078ec0ff */
[----:B------:R-:W-:Y:S02]  /*6340*/  CS2R R76, SRZ ;  /* 0x00000000004c7805 */ /* 0x000fe4000001ff00 */
[----:B------:R-:W-:Y:S02]  /*6350*/  LEA R0, R0, UR43, 0x3 ;  /* 0x0000002b00007c11 */ /* 0x000fe4000f8e18ff */
[----:B------:R-:W-:Y:S02]  /*6360*/  CS2R R70, SRZ ;  /* 0x0000000000467805 */ /* 0x000fe4000001ff00 */
[----:B------:R-:W-:Y:S02]  /*6370*/  ISETP.NE.U32.OR P6, PT, R3, 0x1, !P0 ;  /* 0x000000010300780c */ /* 0x000fe400047c5470 */
[----:B------:R-:W-:Y:S02]  /*6380*/  CS2R R68, SRZ ;  /* 0x0000000000447805 */ /* 0x000fe4000001ff00 */
[----:B------:R-:W-:Y:S02]  /*6390*/  LOP3.LUT R3, R105, 0x1, RZ, 0x3c, !PT ;  /* 0x0000000169037812 */ /* 0x000fe400078e3cff */
[----:B------:R-:W-:Y:S02]  /*63a0*/  CS2R R62, SRZ ;  /* 0x00000000003e7805 */ /* 0x000fe4000001ff00 */
[----:B------:R-:W-:Y:S02]  /*63b0*/  P2R R107, PR, RZ, 0x40 ;  /* 0x00000040ff6b7803 */ /* 0x000fe40000000000 */
[----:B------:R-:W-:Y:S02]  /*63c0*/  CS2R R60, SRZ ;  /* 0x00000000003c7805 */ /* 0x000fe4000001ff00 */
[----:B------:R-:W-:Y:S02]  /*63d0*/  CS2R R66, SRZ ;  /* 0x0000000000427805 */ /* 0x000fe4000001ff00 */
[----:B------:R-:W-:Y:S02]  /*63e0*/  CS2R R64, SRZ ;  /* 0x0000000000407805 */ /* 0x000fe4000001ff00 */
[----:B------:R-:W-:Y:S04]  /*63f0*/  @P6 SHF.L.U32 R4, R3, 0x1f, RZ ;  /* 0x0000001f03046819 */ /* 0x000fe800000006ff */
[----:B------:R1:W2:Y:S02]  /*6400*/  @P6 SYNCS.PHASECHK.TRANS64.TRYWAIT P0, [R0+URZ+0x20], R4 ;  /* 0x00002004000065a7 */ /* 0x0002a400080011ff */
[----:B-1----:R-:W-:Y:S04]  /*6410*/  SHF.L.U32 R4, R104, 0x1f, RZ ;  /* 0x0000001f68047819 */ /* 0x002fe800000006ff */
[----:B------:R1:W3:Y:S01]  /*6420*/  SYNCS.PHASECHK.TRANS64.TRYWAIT P4, [R17+URZ+0x70], R4 ;  /* 0x00007004110075a7 */ /* 0x0002e200080811ff */
[----:B--2---:R-:W-:Y:S01]  /*6430*/  @P6 PLOP3.LUT P5, PT, P0, PT, PT, 0x8, 0x80 ;  /* 0x000000000080681c */ /* 0x004fe200007ae170 */
[----:B------:R-:W-:Y:S01]  /*6440*/  @!UPT UIADD3 URZ, UPT, UPT, URZ, URZ, URZ ;  /* 0x000000fffffff290 */ /* 0x000fe2000fffe0ff */
[----:B-1----:R-:W-:Y:S11]  /*6450*/  @!P6 BRA `(.L_x_94) ;  /* 0x000000000088e947 */ /* 0x002ff60003800000 */
[----:B------:R-:W-:Y:S01]  /*6460*/  ISETP.NE.U32.AND P0, PT, RZ, UR58, PT ;  /* 0x0000003aff007c0c */ /* 0x000fe2000bf05070 */
[----:B------:R-:W-:Y:S01]  /*6470*/  BSSY B0, `(.L_x_95) ;  /* 0x000000d000007945 */ /* 0x000fe20003800000 */
[----:B------:R-:W-:Y:S02]  /*6480*/  FSETP.NEU.AND P2, PT, R58, RZ, PT ;  /* 0x000000ff3a00720b */ /* 0x000fe40003f4d000 */
[----:B------:R-:W-:Y:S02]  /*6490*/  ISETP.NE.AND.EX P0, PT, RZ, UR59, PT, P0 ;  /* 0x0000003bff007c0c */ /* 0x000fe4000bf05300 */
[----:B------:R-:W-:Y:S02]  /*64a0*/  LOP3.LUT P1, RZ, R97, 0xff, RZ, 0xc0, !PT ;  /* 0x000000ff61ff7812 */ /* 0x000fe4000782c0ff */
[----:B------:R-:W-:Y:S02]  /*64b0*/  SEL R6, RZ, 0xffffffff, P2 ;  /* 0xffffffffff067807 */ /* 0x000fe40001000000 */
[----:B------:R-:W-:Y:S04]  /*64c0*/  SEL R5, RZ, 0xffffffff, P0 ;  /* 0xffffffffff057807 */ /* 0x000fe80000000000 */
[----:B------:R-:W-:Y:S01]  /*64d0*/  @P3 SEL R6, R5, R6, !P1 ;  /* 0x0000000605063207 */ /* 0x000fe20004800000 */
[----:B------:R-:W-:Y:S03]  /*64e0*/  IMAD.U32 R5, RZ, RZ, UR44 ;  /* 0x0000002cff057e24 */ /* 0x000fe6000f8e00ff */
[----:B------:R-:W-:Y:S01]  /*64f0*/  LOP3.LUT R6, R6, 0x1, RZ, 0xc0, !PT ;  /* 0x0000000106067812 */ /* 0x000fe200078ec0ff */
[----:B------:R-:W-:Y:S06]  /*6500*/  @!P5 BRA `(.L_x_96) ;  /* 0x00000000000cd947 */ /* 0x000fec0003800000 */
[----:B------:R-:W-:Y:S04]  /*6510*/  SHF.L.U32 R3, R3, 0x1f, RZ ;  /* 0x0000001f03037819 */ /* 0x000fe800000006ff */
[----:B------:R-:W1:Y:S02]  /*6520*/  SYNCS.PHASECHK.TRANS64.TRYWAIT P0, [R0+URZ+0x20], R3 ;  /* 0x00002003000075a7 */ /* 0x000e6400080011ff */
[----:B-1----:R-:W-:Y:S05]  /*6530*/  @!P0 BRA `(.L_x_97) ;  /* 0x00000020001c8947 */ /* 0x002fea0003800000 */
.L_x_96:
[----:B------:R-:W-:Y:S05]  /*6540*/  BSYNC B0 ;  /* 0x0000000000007941 */ /* 0x000fea0003800000 */
.L_x_95:
[----:B------:R-:W-:Y:S02]  /*6550*/  ISETP.NE.U32.AND P0, PT, R6, 0x1, PT ;  /* 0x000000010600780c */ /* 0x000fe40003f05070 */
[----:B------:R-:W-:Y:S02]  /*6560*/  CS2R R66, SRZ ;  /* 0x0000000000427805 */ /* 0x000fe4000001ff00 */
[----:B------:R-:W-:Y:S02]  /*6570*/  CS2R R64, SRZ ;  /* 0x0000000000407805 */ /* 0x000fe4000001ff00 */
[----:B------:R-:W-:Y:S02]  /*6580*/  CS2R R62, SRZ ;  /* 0x00000000003e7805 */ /* 0x000fe4000001ff00 */
[----:B------:R-:W-:Y:S02]  /*6590*/  CS2R R60, SRZ ;  /* 0x00000000003c7805 */ /* 0x000fe4000001ff00 */
[----:B------:R-:W-:Y:S02]  /*65a0*/  CS2R R70, SRZ ;  /* 0x0000000000467805 */ /* 0x000fe4000001ff00 */
[----:B------:R-:W-:Y:S02]  /*65b0*/  CS2R R68, SRZ ;  /* 0x0000000000447805 */ /* 0x000fe4000001ff00 */
[----:B------:R-:W-:Y:S02]  /*65c0*/  CS2R R78, SRZ ;  /* 0x00000000004e7805 */ /* 0x000fe4000001ff00 */
[----:B------:R-:W-:Y:S01]  /*65d0*/  CS2R R76, SRZ ;  /* 0x00000000004c7805 */ /* 0x000fe2000001ff00 */
[----:B------:R-:W-:Y:S01]  /*65e0*/  IMAD.MOV.U32 R86, RZ, RZ, RZ ;  /* 0x000000ffff567224 */ /* 0x000fe200078e00ff */
[----:B------:R-:W-:Y:S01]  /*65f0*/  CS2R R84, SRZ ;  /* 0x0000000000547805 */ /* 0x000fe2000001ff00 */
[----:B-1----:R-:W-:Y:S01]  /*6600*/  @P0 IMAD R0, R5, 0x1400, R96 ;  /* 0x0000140005000824 */ /* 0x002fe200078e0260 */
[----:B------:R-:W-:Y:S05]  /*6610*/  @P0 WARPSYNC.ALL ;  /* 0x0000000000000948 */ /* 0x000fea0003800000 */
[----:B------:R-:W-:Y:S05]  /*6620*/  @P0 LEA R0, R0, UR43, 0x1 ;  /* 0x0000002b00000c11 */ /* 0x000fea000f8e08ff */
[----:B------:R1:W2:Y:S04]  /*6630*/  @P0 LDSM.16.M88.4 R64, [R0+0x200] ;  /* 0x000200000040083b */ /* 0x0002a80000000200 */
[----:B------:R1:W1:Y:S04]  /*6640*/  @P0 LDSM.16.M88.4 R60, [R0+0xa00] ;  /* 0x000a0000003c083b */ /* 0x0002680000000200 */
[----:B------:R1:W1:Y:S04]  /*6650*/  @P0 LDSM.16.M88.4 R68, [R0+0x1200] ;  /* 0x001200000044083b */ /* 0x0002680000000200 */
[----:B------:R1:W1:Y:S04]  /*6660*/  @P0 LDSM.16.M88.4 R76, [R0+0x1a00] ;  /* 0x001a0000004c083b */ /* 0x0002680000000200 */
[----:B------:R1:W1:Y:S02]  /*6670*/  @P0 LDSM.16.M88.4 R84, [R0+0x2200] ;  /* 0x002200000054083b */ /* 0x0002640000000200 */
.L_x_94:
[----:B------:R-:W-:Y:S05]  /*6680*/  BSYNC B1 ;  /* 0x0000000000017941 */ /* 0x000fea0003800000 */
.L_x_93:
[----:B-1----:R-:W-:Y:S04]  /*6690*/  LEA.HI R0, R56, R56, RZ, 0x1 ;  /* 0x0000003838007211 */ /* 0x002fe800078f08ff */
[----:B------:R-:W-:Y:S02]  /*66a0*/  SHF.R.U32.HI R3, RZ, 0x1, R0 ;  /* 0x00000001ff037819 */ /* 0x000fe40000011600 */
[----:B------:R-:W-:Y:S03]  /*66b0*/  LOP3.LUT R0, R0, 0xffe, RZ, 0xc0, !PT ;  /* 0x00000ffe00007812 */ /* 0x000fe600078ec0ff */
[----:B------:R-:W-:Y:S02]  /*66c0*/  IMAD R3, R3, 0x50, R2 ;  /* 0x0000005003037824 */ /* 0x000fe400078e0202 */
[----:B------:R-:W-:Y:S04]  /*66d0*/  IMAD.IADD R0, R56, 0x1, -R0 ;  /* 0x0000000138007824 */ /* 0x000fe800078e0a00 */
[----:B------:R-:W-:Y:S05]  /*66e0*/  IMAD R16, R0, 0x100000, R3 ;  /* 0x0010000000107824 */ /* 0x000fea00078e0203 */
[----:B------:R-:W-:Y:S04]  /*66f0*/  SHF.R.U32.HI R0, RZ, 0x15, R16 ;  /* 0x00000015ff007819 */ /* 0x000fe80000011610 */
[----:B------:R-:W-:Y:S01]  /*6700*/  LOP3.LUT P0, RZ, R0, 0x3, R98, 0x48, !PT ;  /* 0x0000000300ff7812 */ /* 0x000fe20007804862 */
[----:B------:R-:W-:Y:S01]  /*6710*/  @!UPT UIADD3 URZ, UPT, UPT, URZ, URZ, URZ ;  /* 0x000000fffffff290 */ /* 0x000fe2000fffe0ff */
[----:B---3--:R-:W-:Y:S11]  /*6720*/  @P4 BRA `(.L_x_98) ;  /* 0x0000000000084947 */ /* 0x008ff60003800000 */
[----:B------:R-:W1:Y:S02]  /*6730*/  SYNCS.PHASECHK.TRANS64.TRYWAIT P1, [R17+URZ+0x70], R4 ;  /* 0x00007004110075a7 */ /* 0x000e6400080211ff */
[----:B-1----:R-:W-:Y:S05]  /*6740*/  @!P1 BRA `(.L_x_99) ;  /* 0x0000001c00ac9947 */ /* 0x002fea0003800000 */
.L_x_98:
[----:B------:R-:W-:Y:S05]  /*6750*/  @!P0 BRA `(.L_x_100) ;  /* 0x0000000000408947 */ /* 0x000fea0003800000 */
[----:B------:R-:W3:Y:S01]  /*6760*/  LDCU.64 UR8, c[0x4][0x70] ;  /* 0x01000e00ff0877ac */ /* 0x000ee20008000a00 */
[----:B------:R-:W-:Y:S01]  /*6770*/  MOV R15, 0x0 ;  /* 0x00000000000f7802 */ /* 0x000fe20000000f00 */
[----:B------:R-:W-:Y:S02]  /*6780*/  HFMA2 R12, -RZ, RZ, 0, 5.9604644775390625e-08 ;  /* 0x00000001ff0c7431 */ /* 0x000fe400000001ff */
[----:B------:R-:W-:Y:S02]  /*6790*/  IMAD.MOV.U32 R8, RZ, RZ, 0x192 ;  /* 0x00000192ff087424 */ /* 0x000fe400078e00ff */
[----:B------:R-:W-:Y:S01]  /*67a0*/  IMAD.MOV.U32 R13, RZ, RZ, RZ ;  /* 0x000000ffff0d7224 */ /* 0x000fe200078e00ff */
[----:B------:R-:W5:Y:S01]  /*67b0*/  LDCU.64 UR6, c[0x4][0x78] ;  /* 0x01000f00ff0677ac */ /* 0x000f620008000a00 */
[----:B------:R-:W2:Y:S01]  /*67c0*/  LDC.64 R14, c[0x4][R15] ;  /* 0x010000000f0e7b82 */ /* 0x000ea20000000a00 */
[----:B------:R-:W4:Y:S01]  /*67d0*/  LDCU.64 UR4, c[0x4][0x10] ;  /* 0x01000200ff0477ac */ /* 0x000f220008000a00 */
[----:B---3--:R-:W-:Y:S01]  /*67e0*/  MOV R5, UR9 ;  /* 0x0000000900057c02 */ /* 0x008fe20008000f00 */
[----:B-1----:R-:W-:Y:S01]  /*67f0*/  IMAD.U32 R4, RZ, RZ, UR8 ;  /* 0x00000008ff047e24 */ /* 0x002fe2000f8e00ff */
[----:B-----5:R-:W-:Y:S01]  /*6800*/  MOV R7, UR7 ;  /* 0x0000000700077c02 */ /* 0x020fe20008000f00 */
[----:B------:R-:W-:Y:S01]  /*6810*/  IMAD.U32 R6, RZ, RZ, UR6 ;  /* 0x00000006ff067e24 */ /* 0x000fe2000f8e00ff */
[----:B----4-:R-:W-:Y:S01]  /*6820*/  MOV R11, UR5 ;  /* 0x00000005000b7c02 */ /* 0x010fe20008000f00 */
[----:B------:R-:W-:Y:S02]  /*6830*/  IMAD.U32 R10, RZ, RZ, UR4 ;  /* 0x00000004ff0a7e24 */ /* 0x000fe4000f8e00ff */
[----:B------:R-:W-:Y:S07]  /*6840*/  LEPC R20, `(.L_x_100) ;  /* 0x000000001014794e */ /* 0x000fee0000000000 */
[----:B--2---:R-:W-:Y:S05]  /*6850*/  CALL.ABS.NOINC R14 ;  /* 0x000000000e007343 */ /* 0x004fea0003c00000 */
.L_x_100:
[----:B------:R-:W-:Y:S05]  /*6860*/  WARPSYNC.ALL ;  /* 0x0000000000007948 */ /* 0x000fea0003800000 */
[C---:B------:R-:W-:Y:S01]  /*6870*/  R2UR UR4, R16.reuse ;  /* 0x00000000100472ca */ /* 0x040fe200000e0000 */
[----:B------:R-:W-:Y:S05]  /*6880*/  VIADD R0, R16, 0x10 ;  /* 0x0000001010007836 */ /* 0x000fea0000000000 */
[----:B------:R-:W-:Y:S04]  /*6890*/  SHF.R.U32.HI R0, RZ, 0x15, R0 ;  /* 0x00000015ff007819 */ /* 0x000fe80000011600 */
[----:B------:R-:W-:Y:S03]  /*68a0*/  LOP3.LUT P0, RZ, R0, 0x3, R98, 0x48, !PT ;  /* 0x0000000300ff7812 */ /* 0x000fe60007804862 */
[----:B------:R-:W3:Y:S10]  /*68b0*/  LDTM.16dp256bit.x2 R48, tmem[UR4] ;  /* 0x00000004003079ee */ /* 0x000ef400080a0000 */
[----:B---3--:R-:W-:Y:S05]  /*68c0*/  @!P0 BRA `(.L_x_101) ;  /* 0x0000000000408947 */ /* 0x008fea0003800000 */
        /* <DEDUP_REMOVED lines=16> */
.L_x_101:
[----:B------:R-:W-:Y:S05]  /*69d0*/  WARPSYNC.ALL ;  /* 0x0000000000007948 */ /* 0x000fea0003800000 */
[C---:B------:R-:W-:Y:S01]  /*69e0*/  R2UR UR4, R16.reuse ;  /* 0x00000000100472ca */ /* 0x040fe200000e0000 */
[----:B------:R-:W-:Y:S05]  /*69f0*/  VIADD R0, R16, 0x20 ;  /* 0x0000002010007836 */ /* 0x000fea0000000000 */
[----:B------:R-:W-:Y:S04]  /*6a00*/  SHF.R.U32.HI R0, RZ, 0x15, R0 ;  /* 0x00000015ff007819 */ /* 0x000fe80000011600 */
[----:B------:R-:W-:Y:S03]  /*6a10*/  LOP3.LUT P0, RZ, R0, 0x3, R98, 0x48, !PT ;  /* 0x0000000300ff7812 */ /* 0x000fe60007804862 */
[----:B------:R-:W3:Y:S10]  /*6a20*/  LDTM.16dp256bit.x2 R40, tmem[UR4+0x10] ;  /* 0x00001004002879ee */ /* 0x000ef400080a0000 */
        /* <DEDUP_REMOVED lines=17> */
.L_x_102:
        /* <DEDUP_REMOVED lines=23> */
.L_x_103:
        /* <DEDUP_REMOVED lines=23> */
.L_x_104:
[----:B------:R-:W-:Y:S01]  /*6e20*/  ISETP.NE.AND P0, PT, R106, RZ, PT ;  /* 0x000000ff6a00720c */ /* 0x000fe20003f05270 */
[----:B------:R-:W-:Y:S05]  /*6e30*/  WARPSYNC.ALL ;  /* 0x0000000000007948 */ /* 0x000fea0003800000 */
[----:B------:R-:W-:Y:S01]  /*6e40*/  HADD2.F32 R59, -RZ, R63.H0_H0 ;  /* 0x2000003fff3b7230 */ /* 0x000fe20000004100 */
[----:B------:R-:W-:Y:S01]  /*6e50*/  R2UR UR4, R16 ;  /* 0x00000000100472ca */ /* 0x000fe200000e0000 */
[C---:B----4-:R-:W-:Y:S01]  /*6e60*/  FMUL R0, R57.reuse, R48 ;  /* 0x0000003039007220 */ /* 0x050fe20000400000 */
[--C-:B--2---:R-:W-:Y:S02]  /*6e70*/  HADD2.F32 R48, -RZ, R64.reuse.H0_H0 ;  /* 0x20000040ff307230 */ /* 0x104fe40000004100 */
[C---:B------:R-:W-:Y:S01]  /*6e80*/  FMUL R3, R57.reuse, R49 ;  /* 0x0000003139037220 */ /* 0x040fe20000400000 */
[----:B------:R-:W-:Y:S02]  /*6e90*/  HADD2.F32 R49, -RZ, R64.H1_H1 ;  /* 0x30000040ff317230 */ /* 0x000fe40000004100 */
[C---:B------:R-:W-:Y:S01]  /*6ea0*/  FMUL R12, R57.reuse, R50 ;  /* 0x00000032390c7220 */ /* 0x040fe20000400000 */
[--C-:B------:R-:W-:Y:S02]  /*6eb0*/  HADD2.F32 R50, -RZ, R65.reuse.H0_H0 ;  /* 0x20000041ff327230 */ /* 0x100fe40000004100 */
[C---:B------:R-:W-:Y:S01]  /*6ec0*/  FFMA R0, R58.reuse, R48, R0 ;  /* 0x000000303a007223 */ /* 0x040fe20000000000 */
[C---:B------:R-:W-:Y:S01]  /*6ed0*/  FMUL R13, R57.reuse, R51 ;  /* 0x00000033390d7220 */ /* 0x040fe20000400000 */
[----:B------:R-:W-:Y:S02]  /*6ee0*/  HADD2.F32 R51, -RZ, R65.H1_H1 ;  /* 0x30000041ff337230 */ /* 0x000fe40000004100 */
[C---:B------:R-:W-:Y:S01]  /*6ef0*/  FFMA R3, R58.reuse, R49, R3 ;  /* 0x000000313a037223 */ /* 0x040fe20000000003 */
[C---:B------:R-:W-:Y:S01]  /*6f00*/  FFMA R12, R58.reuse, R50, R12 ;  /* 0x000000323a0c7223 */ /* 0x040fe2000000000c */
[----:B------:R-:W-:Y:S01]  /*6f10*/  FMUL R14, R57, R52 ;  /* 0x00000034390e7220 */ /* 0x000fe20000400000 */
[----:B-1----:R-:W1:Y:S01]  /*6f20*/  LDTM.16dp256bit.x2 R4, tmem[UR4+0x40] ;  /* 0x00004004000479ee */ /* 0x002e6200080a0000 */
[----:B------:R-:W-:Y:S01]  /*6f30*/  NOP ;  /* 0x0000000000007918 */ /* 0x000fe20000000000 */
[----:B------:R-:W-:Y:S01]  /*6f40*/  F2FP.F16.F32.PACK_AB R48, R3, R0 ;  /* 0x000000000330723e */ /* 0x000fe200000000ff */
[C---:B------:R-:W-:Y:S01]  /*6f50*/  FFMA R13, R58.reuse, R51, R13 ;  /* 0x000000333a0d7223 */ /* 0x040fe2000000000d */
[--C-:B------:R-:W-:Y:S02]  /*6f60*/  HADD2.F32 R52, -RZ, R66.reuse.H0_H0 ;  /* 0x20000042ff347230 */ /* 0x100fe40000004100 */
[----:B------:R-:W-:Y:S01]  /*6f70*/  FMUL R15, R57, R53 ;  /* 0x00000035390f7220 */ /* 0x000fe20000400000 */
[----:B------:R-:W-:Y:S01]  /*6f80*/  R2UR UR5, R17 ;  /* 0x00000000110572ca */ /* 0x000fe200000e0000 */
[----:B------:R-:W-:Y:S01]  /*6f90*/  FMUL R16, R57, R54 ;  /* 0x0000003639107220 */ /* 0x000fe20000400000 */
[----:B------:R-:W-:Y:S01]  /*6fa0*/  HADD2.F32 R53, -RZ, R66.H1_H1 ;  /* 0x30000042ff357230 */ /* 0x000fe20000004100 */
[----:B------:R-:W-:Y:S01]  /*6fb0*/  F2FP.F16.F32.PACK_AB R49, R13, R12 ;  /* 0x0000000c0d31723e */ /* 0x000fe200000000ff */
[C---:B------:R-:W-:Y:S01]  /*6fc0*/  FFMA R14, R58.reuse, R52, R14 ;  /* 0x000000343a0e7223 */ /* 0x040fe2000000000e */
[C---:B------:R-:W-:Y:S01]  /*6fd0*/  FMUL R17, R57.reuse, R55 ;  /* 0x0000003739117220 */ /* 0x040fe20000400000 */
[--C-:B------:R-:W-:Y:S02]  /*6fe0*/  HADD2.F32 R54, -RZ, R67.reuse.H0_H0 ;  /* 0x20000043ff367230 */ /* 0x100fe40000004100 */
[C---:B------:R-:W-:Y:S01]  /*6ff0*/  FFMA R15, R58.reuse, R53, R15 ;  /* 0x000000353a0f7223 */ /* 0x040fe2000000000f */
[----:B------:R-:W-:Y:S02]  /*7000*/  HADD2.F32 R55, -RZ, R67.H1_H1 ;  /* 0x30000043ff377230 */ /* 0x000fe40000004100 */
[C---:B------:R-:W-:Y:S01]  /*7010*/  FMUL R20, R57.reuse, R42 ;  /* 0x0000002a39147220 */ /* 0x040fe20000400000 */
[----:B------:R-:W-:Y:S01]  /*7020*/  FMUL R21, R57, R43 ;  /* 0x0000002b39157220 */ /* 0x000fe20000400000 */
[--C-:B------:R-:W-:Y:S01]  /*7030*/  HADD2.F32 R42, -RZ, R60.reuse.H0_H0 ;  /* 0x2000003cff2a7230 */ /* 0x100fe20000004100 */
[----:B------:R-:W-:Y:S01]  /*7040*/  F2FP.F16.F32.PACK_AB R50, R15, R14 ;  /* 0x0000000e0f32723e */ /* 0x000fe200000000ff */
[C---:B------:R-:W-:Y:S01]  /*7050*/  FFMA R16, R58.reuse, R54, R16 ;  /* 0x000000363a107223 */ /* 0x040fe20000000010 */
[C---:B------:R-:W-:Y:S01]  /*7060*/  FFMA R17, R58.reuse, R55, R17 ;  /* 0x000000373a117223 */ /* 0x040fe20000000011 */
[----:B------:R-:W-:Y:S01]  /*7070*/  UIADD3 UR4, UPT, UPT, UR5, 0x90, URZ ;  /* 0x0000009005047890 */ /* 0x000fe2000fffe0ff */
[C---:B------:R-:W-:Y:S01]  /*7080*/  FMUL R18, R57.reuse, R40 ;  /* 0x0000002839127220 */ /* 0x040fe20000400000 */
[----:B------:R-:W-:Y:S02]  /*7090*/  HADD2.F32 R43, -RZ, R60.H1_H1 ;  /* 0x3000003cff2b7230 */ /* 0x000fe40000004100 */
[----:B------:R-:W-:Y:S01]  /*70a0*/  FMUL R22, R57, R44 ;  /* 0x0000002c39167220 */ /* 0x000fe20000400000 */
[----:B------:R-:W-:Y:S01]  /*70b0*/  UPRMT UR4, UR39, 0x654, UR4 ;  /* 0x0000065427047896 */ /* 0x000fe20008000004 */
[----:B------:R-:W-:Y:S01]  /*70c0*/  F2FP.F16.F32.PACK_AB R51, R17, R16 ;  /* 0x000000101133723e */ /* 0x000fe200000000ff */
[C---:B------:R-:W-:Y:S01]  /*70d0*/  FFMA R18, R58.reuse, R42, R18 ;  /* 0x0000002a3a127223 */ /* 0x040fe20000000012 */
[--C-:B------:R-:W-:Y:S02]  /*70e0*/  HADD2.F32 R44, -RZ, R61.reuse.H0_H0 ;  /* 0x2000003dff2c7230 */ /* 0x100fe40000004100 */
[C---:B------:R-:W-:Y:S01]  /*70f0*/  FMUL R19, R57.reuse, R41 ;  /* 0x0000002939137220 */ /* 0x040fe20000400000 */
[C---:B------:R-:W-:Y:S01]  /*7100*/  FMUL R23, R57.reuse, R45 ;  /* 0x0000002d39177220 */ /* 0x040fe20000400000 */
[----:B------:R-:W-:Y:S02]  /*7110*/  HADD2.F32 R45, -RZ, R61.H1_H1 ;  /* 0x3000003dff2d7230 */ /* 0x000fe40000004100 */
[----:B------:R-:W-:Y:S01]  /*7120*/  FMUL R40, R57, R46 ;  /* 0x0000002e39287220 */ /* 0x000fe20000400000 */
[C---:B------:R-:W-:Y:S01]  /*7130*/  FFMA R19, R58.reuse, R43, R19 ;  /* 0x0000002b3a137223 */ /* 0x040fe20000000013 */
[--C-:B------:R-:W-:Y:S01]  /*7140*/  HADD2.F32 R46, -RZ, R62.reuse.H0_H0 ;  /* 0x2000003eff2e7230 */ /* 0x100fe20000004100 */
[----:B-1----:R-:W-:Y:S01]  /*7150*/  SYNCS.ARRIVE.TRANS64.RED.A1T0 RZ, [UR4], RZ ;  /* 0x000000ffffff79a7 */ /* 0x002fe20008100404 */
[C---:B------:R-:W-:Y:S01]  /*7160*/  FFMA R20, R58.reuse, R44, R20 ;  /* 0x0000002c3a147223 */ /* 0x040fe20000000014 */
[C---:B------:R-:W-:Y:S01]  /*7170*/  FFMA R21, R58.reuse, R45, R21 ;  /* 0x0000002d3a157223 */ /* 0x040fe20000000015 */
[----:B------:R-:W-:Y:S01]  /*7180*/  HADD2.F32 R60, -RZ, R63.H1_H1 ;  /* 0x3000003fff3c7230 */ /* 0x000fe20000004100 */
[----:B------:R-:W-:Y:S01]  /*7190*/  F2FP.F16.F32.PACK_AB R12, R19, R18 ;  /* 0x00000012130c723e */ /* 0x000fe200000000ff */
[C---:B------:R-:W-:Y:S01]  /*71a0*/  FFMA R22, R58.reuse, R46, R22 ;  /* 0x0000002e3a167223 */ /* 0x040fe20000000016 */
[----:B------:R-:W-:Y:S01]  /*71b0*/  FMUL R41, R57, R47 ;  /* 0x0000002f39297220 */ /* 0x000fe20000400000 */
[----:B------:R-:W-:Y:S01]  /*71c0*/  HADD2.F32 R47, -RZ, R62.H1_H1 ;  /* 0x3000003eff2f7230 */ /* 0x000fe20000004100 */
[----:B------:R-:W-:Y:S01]  /*71d0*/  F2FP.F16.F32.PACK_AB R13, R21, R20 ;  /* 0x00000014150d723e */ /* 0x000fe200000000ff */
[--C-:B------:R-:W-:Y:S02]  /*71e0*/  HADD2.F32 R61, -RZ, R68.reuse.H0_H0 ;  /* 0x20000044ff3d7230 */ /* 0x100fe40000004100 */
[C---:B------:R-:W-:Y:S01]  /*71f0*/  FMUL R32, R57.reuse, R32 ;  /* 0x0000002039207220 */ /* 0x040fe20000400000 */
[----:B------:R-:W-:Y:S02]  /*7200*/  HADD2.F32 R62, -RZ, R68.H1_H1 ;  /* 0x30000044ff3e7230 */ /* 0x000fe40000004100 */
[C---:B------:R-:W-:Y:S01]  /*7210*/  FFMA R23, R58.reuse, R47, R23 ;  /* 0x0000002f3a177223 */ /* 0x040fe20000000017 */
[C---:B------:R-:W-:Y:S01]  /*7220*/  FFMA R40, R58.reuse, R59, R40 ;  /* 0x0000003b3a287223 */ /* 0x040fe20000000028 */
[C---:B------:R-:W-:Y:S01]  /*7230*/  FFMA R41, R58.reuse, R60, R41 ;  /* 0x0000003c3a297223 */ /* 0x040fe20000000029 */
[C---:B------:R-:W-:Y:S01]  /*7240*/  FFMA R32, R58.reuse, R61, R32 ;  /* 0x0000003d3a207223 */ /* 0x040fe20000000020 */
[----:B------:R-:W-:Y:S01]  /*7250*/  FMUL R33, R57, R33 ;  /* 0x0000002139217220 */ /* 0x000fe20000400000 */
[--C-:B------:R-:W-:Y:S01]  /*7260*/  HADD2.F32 R63, -RZ, R69.reuse.H0_H0 ;  /* 0x20000045ff3f7230 */ /* 0x100fe20000004100 */
[----:B------:R-:W-:Y:S01]  /*7270*/  F2FP.F16.F32.PACK_AB R14, R23, R22 ;  /* 0x00000016170e723e */ /* 0x000fe200000000ff */
[----:B------:R-:W-:Y:S01]  /*7280*/  FMUL R34, R57, R34 ;  /* 0x0000002239227220 */ /* 0x000fe20000400000 */
[----:B------:R-:W-:Y:S01]  /*7290*/  HADD2.F32 R64, -RZ, R69.H1_H1 ;  /* 0x30000045ff407230 */ /* 0x000fe20000004100 */
[----:B------:R-:W-:Y:S01]  /*72a0*/  F2FP.F16.F32.PACK_AB R15, R41, R40 ;  /* 0x00000028290f723e */ /* 0x000fe200000000ff */
[C---:B------:R-:W-:Y:S01]  /*72b0*/  FFMA R33, R58.reuse, R62, R33 ;  /* 0x0000003e3a217223 */ /* 0x040fe20000000021 */
[C---:B------:R-:W-:Y:S01]  /*72c0*/  FFMA R34, R58.reuse, R63, R34 ;  /* 0x0000003f3a227223 */ /* 0x040fe20000000022 */
[C---:B------:R-:W-:Y:S01]  /*72d0*/  FMUL R35, R57.reuse, R35 ;  /* 0x0000002339237220 */ /* 0x040fe20000400000 */
[--C-:B------:R-:W-:Y:S02]  /*72e0*/  HADD2.F32 R65, -RZ, R70.reuse.H0_H0 ;  /* 0x20000046ff417230 */ /* 0x100fe40000004100 */
        /* <DEDUP_REMOVED lines=9> */
[----:B------:R-:W-:Y:S01]  /*7380*/  MOV R0, UR44 ;  /* 0x0000002c00007c02 */ /* 0x000fe20008000f00 */
[C---:B------:R-:W-:Y:S01]  /*7390*/  FFMA R37, R58.reuse, R66, R37 ;  /* 0x000000423a257223 */ /* 0x040fe20000000025 */
[----:B------:R-:W-:Y:S01]  /*73a0*/  F2FP.F16.F32.PACK_AB R33, R35, R34 ;  /* 0x000000222321723e */ /* 0x000fe200000000ff */
[----:B------:R-:W-:Y:S01]  /*73b0*/  FFMA R38, R58, R67, R38 ;  /* 0x000000433a267223 */ /* 0x000fe20000000026 */
[----:B------:R-:W-:Y:S01]  /*73c0*/  FMUL R39, R57, R39 ;  /* 0x0000002739277220 */ /* 0x000fe20000400000 */
[--C-:B------:R-:W-:Y:S01]  /*73d0*/  HADD2.F32 R69, -RZ, R76.reuse.H0_H0 ;  /* 0x2000004cff457230 */ /* 0x100fe20000004100 */
[----:B------:R-:W-:Y:S01]  /*73e0*/  F2FP.F16.F32.PACK_AB R34, R37, R36 ;  /* 0x000000242522723e */ /* 0x000fe200000000ff */
[----:B------:R-:W-:Y:S02]  /*73f0*/  IMAD R0, R0, 0x1400, R96 ;  /* 0x0000140000007824 */ /* 0x000fe400078e0260 */
[C---:B------:R-:W-:Y:S01]  /*7400*/  FFMA R39, R58.reuse, R68, R39 ;  /* 0x000000443a277223 */ /* 0x040fe20000000027 */
[C---:B------:R-:W-:Y:S01]  /*7410*/  FMUL R24, R57.reuse, R24 ;  /* 0x0000001839187220 */ /* 0x040fe20000400000 */
[----:B------:R-:W-:Y:S02]  /*7420*/  HADD2.F32 R70, -RZ, R76.H1_H1 ;  /* 0x3000004cff467230 */ /* 0x000fe40000004100 */
[C---:B------:R-:W-:Y:S01]  /*7430*/  FMUL R25, R57.reuse, R25 ;  /* 0x0000001939197220 */ /* 0x040fe20000400000 */
[--C-:B------:R-:W-:Y:S02]  /*7440*/  HADD2.F32 R71, -RZ, R77.reuse.H0_H0 ;  /* 0x2000004dff477230 */ /* 0x100fe40000004100 */
        /* <DEDUP_REMOVED lines=8> */
[C---:B------:R-:W-:Y:S01]  /*74d0*/  FMUL R29, R57.reuse, R29 ;  /* 0x0000001d391d7220 */ /* 0x040fe20000400000 */
[--C-:B------:R-:W-:Y:S02]  /*74e0*/  HADD2.F32 R75, -RZ, R79.reuse.H0_H0 ;  /* 0x2000004fff4b7230 */ /* 0x100fe40000004100 */
[C---:B------:R-:W-:Y:S01]  /*74f0*/  FFMA R26, R58.reuse, R71, R26 ;  /* 0x000000473a1a7223 */ /* 0x040fe2000000001a */
[C---:B------:R-:W-:Y:S01]  /*7500*/  FMUL R30, R57.reuse, R30 ;  /* 0x0000001e391e7220 */ /* 0x040fe20000400000 */
[----:B------:R-:W-:Y:S02]  /*7510*/  HADD2.F32 R76, -RZ, R79.H1_H1 ;  /* 0x3000004fff4c7230 */ /* 0x000fe40000004100 */
[----:B------:R-:W-:Y:S01]  /*7520*/  FFMA R27, R58, R72, R27 ;  /* 0x000000483a1b7223 */ /* 0x000fe2000000001b */
[C---:B------:R-:W-:Y:S01]  /*7530*/  FMUL R31, R57.reuse, R31 ;  /* 0x0000001f391f7220 */ /* 0x040fe20000400000 */
[--C-:B------:R-:W-:Y:S01]  /*7540*/  HADD2.F32 R77, -RZ, R84.reuse.H0_H0 ;  /* 0x20000054ff4d7230 */ /* 0x100fe20000004100 */
[----:B------:R-:W-:Y:S01]  /*7550*/  LEA R0, R0, UR43, 0x1 ;  /* 0x0000002b00007c11 */ /* 0x000fe2000f8e08ff */
[C---:B------:R-:W-:Y:S01]  /*7560*/  FFMA R28, R58.reuse, R73, R28 ;  /* 0x000000493a1c7223 */ /* 0x040fe2000000001c */
[----:B------:R-:W-:Y:S02]  /*7570*/  HADD2.F32 R78, -RZ, R84.H1_H1 ;  /* 0x30000054ff4e7230 */ /* 0x000fe40000004100 */
[C---:B------:R-:W-:Y:S01]  /*7580*/  FMUL R4, R57.reuse, R4 ;  /* 0x0000000439047220 */ /* 0x040fe20000400000 */
[C---:B------:R-:W-:Y:S01]  /*7590*/  FFMA R29, R58.reuse, R74, R29 ;  /* 0x0000004a3a1d7223 */ /* 0x040fe2000000001d */
[----:B------:R1:W-:Y:S01]  /*75a0*/  STSM.16.M88.4 [R0+0x200], R48 ;  /* 0x0002003000007844 */ /* 0x0003e20000000200 */
[--C-:B------:R-:W-:Y:S02]  /*75b0*/  HADD2.F32 R79, -RZ, R85.reuse.H0_H0 ;  /* 0x20000055ff4f7230 */ /* 0x100fe40000004100 */
[C---:B------:R-:W-:Y:S01]  /*75c0*/  FMUL R5, R57.reuse, R5 ;  /* 0x0000000539057220 */ /* 0x040fe20000400000 */
[C---:B------:R-:W-:Y:S04]  /*75d0*/  FFMA R30, R58.reuse, R75, R30 ;  /* 0x0000004b3a1e7223 */ /* 0x040fe8000000001e */
[----:B------:R1:W-:Y:S01]  /*75e0*/  STSM.16.M88.4 [R0+0xa00], R12 ;  /* 0x000a000c00007844 */ /* 0x0003e20000000200 */
[----:B------:R-:W-:Y:S02]  /*75f0*/  HADD2.F32 R80, -RZ, R85.H1_H1 ;  /* 0x30000055ff507230 */ /* 0x000fe40000004100 */
[C---:B------:R-:W-:Y:S01]  /*7600*/  FMUL R6, R57.reuse, R6 ;  /* 0x0000000639067220 */ /* 0x040fe20000400000 */
[C---:B------:R-:W-:Y:S01]  /*7610*/  FFMA R31, R58.reuse, R76, R31 ;  /* 0x0000004c3a1f7223 */ /* 0x040fe2000000001f */
[--C-:B------:R-:W-:Y:S02]  /*7620*/  HADD2.F32 R81, -RZ, R86.reuse.H0_H0 ;  /* 0x20000056ff517230 */ /* 0x100fe40000004100 */
[C---:B------:R-:W-:Y:S01]  /*7630*/  FMUL R7, R57.reuse, R7 ;  /* 0x0000000739077220 */ /* 0x040fe20000400000 */
[C---:B------:R-:W-:Y:S01]  /*7640*/  FFMA R4, R58.reuse, R77, R4 ;  /* 0x0000004d3a047223 */ /* 0x040fe20000000004 */
        /* <DEDUP_REMOVED lines=9> */
[----:B------:R-:W-:Y:S01]  /*76e0*/  FMUL R11, R57, R11 ;  /* 0x0000000b390b7220 */ /* 0x000fe20000400000 */
[----:B------:R-:W-:Y:S01]  /*76f0*/  F2FP.F16.F32.PACK_AB R35, R39, R38 ;  /* 0x000000262723723e */ /* 0x000fe200000000ff */
[C---:B------:R-:W-:Y:S01]  /*7700*/  FFMA R8, R58.reuse, R81, R8 ;  /* 0x000000513a087223 */ /* 0x040fe20000000008 */
[C---:B------:R-:W-:Y:S01]  /*7710*/  FFMA R9, R58.reuse, R82, R9 ;  /* 0x000000523a097223 */ /* 0x040fe20000000009 */
[----:B------:R-:W-:Y:S01]  /*7720*/  F2FP.F16.F32.PACK_AB R24, R25, R24 ;  /* 0x000000181918723e */ /* 0x000fe200000000ff */
[C---:B------:R-:W-:Y:S01]  /*7730*/  FFMA R10, R58.reuse, R83, R10 ;  /* 0x000000533a0a7223 */ /* 0x040fe2000000000a */
[----:B------:R1:W-:Y:S01]  /*7740*/  STSM.16.M88.4 [R0+0x1200], R32 ;  /* 0x0012002000007844 */ /* 0x0003e20000000200 */
[----:B------:R-:W-:Y:S01]  /*7750*/  F2FP.F16.F32.PACK_AB R25, R27, R26 ;  /* 0x0000001a1b19723e */ /* 0x000fe200000000ff */
[----:B------:R-:W-:Y:S01]  /*7760*/  FFMA R11, R58, R84, R11 ;  /* 0x000000543a0b7223 */ /* 0x000fe2000000000b */
[----:B------:R-:W-:Y:S01]  /*7770*/  F2FP.F16.F32.PACK_AB R26, R29, R28 ;  /* 0x0000001c1d1a723e */ /* 0x000fe200000000ff */
[----:B------:R-:W-:Y:S01]  /*7780*/  UIADD3 UR7, UPT, UPT, UR44, 0x1, URZ ;  /* 0x000000012c077890 */ /* 0x000fe2000fffe0ff */
[----:B------:R-:W-:Y:S01]  /*7790*/  F2FP.F16.F32.PACK_AB R27, R31, R30 ;  /* 0x0000001e1f1b723e */ /* 0x000fe200000000ff */
[----:B------:R-:W-:Y:S01]  /*77a0*/  BSSY.RECONVERGENT B0, `(.L_x_105) ;  /* 0x000002c000007945 */ /* 0x000fe20003800200 */
[----:B------:R-:W-:Y:S02]  /*77b0*/  F2FP.F16.F32.PACK_AB R4, R5, R4 ;  /* 0x000000040504723e */ /* 0x000fe400000000ff */
[----:B------:R-:W-:Y:S01]  /*77c0*/  F2FP.F16.F32.PACK_AB R5, R7, R6 ;  /* 0x000000060705723e */ /* 0x000fe200000000ff */
[----:B------:R1:W-:Y:S01]  /*77d0*/  STSM.16.M88.4 [R0+0x1a00], R24 ;  /* 0x001a001800007844 */ /* 0x0003e20000000200 */
[----:B------:R-:W-:Y:S02]  /*77e0*/  F2FP.F16.F32.PACK_AB R6, R9, R8 ;  /* 0x000000080906723e */ /* 0x000fe400000000ff */
[----:B------:R-:W-:Y:S05]  /*77f0*/  F2FP.F16.F32.PACK_AB R7, R11, R10 ;  /* 0x0000000a0b07723e */ /* 0x000fea00000000ff */
[----:B------:R1:W-:Y:S01]  /*7800*/  STSM.16.M88.4 [R0+0x2200], R4 ;  /* 0x0022000400007844 */ /* 0x0003e20000000200 */
[----:B------:R-:W-:Y:S01]  /*7810*/  @!PT LDS RZ, [RZ] ;  /* 0x00000000fffff984 */ /* 0x000fe20000000800 */
[----:B------:R-:W-:Y:S01]  /*7820*/  @!PT LDS RZ, [RZ] ;  /* 0x00000000fffff984 */ /* 0x000fe20000000800 */
[----:B------:R-:W-:Y:S01]  /*7830*/  @!PT LDS RZ, [RZ] ;  /* 0x00000000fffff984 */ /* 0x000fe20000000800 */
[----:B------:R-:W-:Y:S01]  /*7840*/  @!PT LDS RZ, [RZ] ;  /* 0x00000000fffff984 */ /* 0x000fe20000000800 */
[----:B------:R2:W-:Y:S07]  /*7850*/  MEMBAR.ALL.CTA ;  /* 0x0000000000007992 */ /* 0x0005ee0000008000 */
[----:B--2---:R-:W2:Y:S02]  /*7860*/  FENCE.VIEW.ASYNC.S ;  /* 0x00000000000073c6 */ /* 0x004ea40000000000 */
[----:B--2---:R-:W-:Y:S06]  /*7870*/  BAR.SYNC.DEFER_BLOCKING 0x1, 0x80 ;  /* 0x0042000000007b1d */ /* 0x004fec0000010000 */
[----:B------:R-:W-:Y:S05]  /*7880*/  @P0 BRA `(.L_x_106) ;  /* 0x0000000000740947 */ /* 0x000fea0003800000 */
[----:B------:R-:W-:Y:S02]  /*7890*/  UIADD3 UR4, UP0, UPT, UR62, 0x680, URZ ;  /* 0x000006803e047890 */ /* 0x000fe4000ff1e0ff */
[----:B------:R-:W-:Y:S02]  /*78a0*/  UIMAD UR6, UR44, 0x2800, UR43 ;  /* 0x000028002c0678a4 */ /* 0x000fe4000f8e022b */
[----:B------:R-:W-:Y:S02]  /*78b0*/  UIMAD UR9, UR48, 0x50, URZ ;  /* 0x00000050300978a4 */ /* 0x000fe4000f8e02ff */
[----:B------:R-:W-:Y:S02]  /*78c0*/  USHF.L.U32 UR10, UR46, 0x6, URZ ;  /* 0x000000062e0a7899 */ /* 0x000fe400080006ff */
[----:B------:R-:W-:Y:S02]  /*78d0*/  UIADD3.X UR5, UPT, UPT, URZ, UR63, URZ, UP0, !UPT ;  /* 0x0000003fff057290 */ /* 0x000fe400087fe4ff */
[----:B------:R-:W-:Y:S01]  /*78e0*/  UIADD3 UR8, UPT, UPT, UR6, 0x200, URZ ;  /* 0x0000020006087890 */ /* 0x000fe2000fffe0ff */
[----:B------:R-:W-:Y:S01]  /*78f0*/  UMOV UR11, UR60 ;  /* 0x0000003c000b7c82 */ /* 0x000fe20008000000 */
[----:B------:R-:W-:Y:S02]  /*7900*/  UIADD3 UR25, UPT, UPT, UR9, 0x10, URZ ;  /* 0x0000001009197890 */ /* 0x000fe4000fffe0ff */
[----:B------:R-:W-:Y:S01]  /*7910*/  UIADD3 UR24, UPT, UPT, UR6, 0xa00, URZ ;  /* 0x00000a0006187890 */ /* 0x000fe2000fffe0ff */
[----:B------:R-:W-:Y:S01]  /*7920*/  UMOV UR27, UR60 ;  /* 0x0000003c001b7c82 */ /* 0x000fe20008000000 */
[----:B------:R-:W-:Y:S03]  /*7930*/  UMOV UR26, UR10 ;  /* 0x0000000a001a7c82 */ /* 0x000fe60008000000 */
[----:B------:R2:W-:Y:S01]  /*7940*/  UTMASTG.3D [UR8], [UR4] ;  /* 0x00000008040073b5 */ /* 0x0005e20008010000 */
[----:B------:R-:W-:Y:S02]  /*7950*/  UIADD3 UR21, UPT, UPT, UR9, 0x20, URZ ;  /* 0x0000002009157890 */ /* 0x000fe4000fffe0ff */
[----:B------:R-:W-:Y:S01]  /*7960*/  UIADD3 UR20, UPT, UPT, UR6, 0x1200, URZ ;  /* 0x0000120006147890 */ /* 0x000fe2000fffe0ff */
[----:B------:R-:W-:Y:S01]  /*7970*/  UMOV UR23, UR60 ;  /* 0x0000003c00177c82 */ /* 0x000fe20008000000 */
[----:B------:R-:W-:Y:S01]  /*7980*/  UMOV UR22, UR10 ;  /* 0x0000000a00167c82 */ /* 0x000fe20008000000 */
[----:B------:R-:W-:Y:S01]  /*7990*/  UIADD3 UR17, UPT, UPT, UR9, 0x30, URZ ;  /* 0x0000003009117890 */ /* 0x000fe2000fffe0ff */
[----:B------:R2:W-:Y:S01]  /*79a0*/  UTMASTG.3D [UR24], [UR4] ;  /* 0x00000018040073b5 */ /* 0x0005e20008010000 */
[----:B------:R-:W-:Y:S01]  /*79b0*/  UIADD3 UR16, UPT, UPT, UR6, 0x1a00, URZ ;  /* 0x00001a0006107890 */ /* 0x000fe2000fffe0ff */
[----:B------:R-:W-:Y:S01]  /*79c0*/  UMOV UR19, UR60 ;  /* 0x0000003c00137c82 */ /* 0x000fe20008000000 */
[----:B------:R-:W-:Y:S01]  /*79d0*/  UMOV UR18, UR10 ;  /* 0x0000000a00127c82 */ /* 0x000fe20008000000 */
[----:B------:R-:W-:Y:S02]  /*79e0*/  UIADD3 UR13, UPT, UPT, UR9, 0x40, URZ ;  /* 0x00000040090d7890 */ /* 0x000fe4000fffe0ff */
[----:B------:R-:W-:Y:S01]  /*79f0*/  UIADD3 UR12, UPT, UPT, UR6, 0x2200, URZ ;  /* 0x00002200060c7890 */ /* 0x000fe2000fffe0ff */
[----:B------:R2:W-:Y:S01]  /*7a00*/  UTMASTG.3D [UR20], [UR4] ;  /* 0x00000014040073b5 */ /* 0x0005e20008010000 */
[----:B------:R-:W-:Y:S01]  /*7a10*/  UMOV UR15, UR60 ;  /* 0x0000003c000f7c82 */ /* 0x000fe20008000000 */
[----:B------:R-:W-:Y:S01]  /*7a20*/  UMOV UR14, UR10 ;  /* 0x0000000a000e7c82 */ /* 0x000fe20008000000 */
[----:B------:R2:W-:Y:S05]  /*7a30*/  UTMASTG.3D [UR16], [UR4] ;  /* 0x00000010040073b5 */ /* 0x0005ea0008010000 */
[----:B------:R2:W-:Y:S02]  /*7a40*/  UTMASTG.3D [UR12], [UR4] ;  /* 0x0000000c040073b5 */ /* 0x0005e40008010000 */
[----:B--2---:R0:W-:Y:S02]  /*7a50*/  UTMACMDFLUSH ;  /* 0x00000000000079b7 */ /* 0x0041e40000000000 */
.L_x_106:
[----:B------:R-:W-:Y:S05]  /*7a60*/  BSYNC.RECONVERGENT B0 ;  /* 0x0000000000007941 */ /* 0x000fea0003800200 */
.L_x_105:
[----:B------:R-:W-:Y:S04]  /*7a70*/  BSSY.RECONVERGENT B0, `(.L_x_107) ;  /* 0x0000003000007945 */ /* 0x000fe80003800200 */
[----:B------:R-:W-:Y:S05]  /*7a80*/  @P0 BRA `(.L_x_108) ;  /* 0x0000000000040947 */ /* 0x000fea0003800000 */
[----:B------:R-:W-:Y:S04]  /*7a90*/  DEPBAR.LE SB0, 0x0 ;  /* 0x000080000000791a */ /* 0x000fe80000000000 */
.L_x_108:
[----:B------:R-:W-:Y:S05]  /*7aa0*/  BSYNC.RECONVERGENT B0 ;  /* 0x0000000000007941 */ /* 0x000fea0003800200 */
.L_x_107:
[----:B------:R-:W-:Y:S01]  /*7ab0*/  BAR.SYNC.DEFER_BLOCKING 0x1, 0x80 ;  /* 0x0042000000007b1d */ /* 0x000fe20000010000 */
[----:B------:R-:W-:Y:S01]  /*7ac0*/  UIADD3 UR47, UPT, UPT, UR47, 0x1, URZ ;  /* 0x000000012f2f7890 */ /* 0x000fe2000fffe0ff */
[----:B------:R-:W-:Y:S03]  /*7ad0*/  IADD3 R56, PT, PT, R56, 0x1, RZ ;  /* 0x0000000138387810 */ /* 0x000fe60007ffe0ff */
[----:B------:R-:W-:Y:S09]  /*7ae0*/  UISETP.NE.AND UP0, UPT, UR47, URZ, UPT ;  /* 0x000000ff2f00728c */ /* 0x000ff2000bf05270 */
[----:B------:R-:W-:Y:S05]  /*7af0*/  BRA.U !UP0, `(.L_x_109) ;  /* 0x0000000108287547 */ /* 0x000fea000b800000 */
[----:B------:R-:W-:Y:S01]  /*7b00*/  ISETP.NE.AND P0, PT, R107, RZ, PT ;  /* 0x000000ff6b00720c */ /* 0x000fe20003f05270 */
[----:B-1----:R-:W-:Y:S11]  /*7b10*/  IMAD.U32 R0, RZ, RZ, UR39 ;  /* 0x00000027ff007e24 */ /* 0x002ff6000f8e00ff */
[----:B------:R-:W-:Y:S01]  /*7b20*/  @!UPT UIADD3 URZ, UPT, UPT, URZ, URZ, URZ ;  /* 0x000000fffffff290 */ /* 0x000fe2000fffe0ff */
[C---:B------:R-:W-:Y:S01]  /*7b30*/  @P0 LEA R3, R102.reuse, UR43, 0x3 ;  /* 0x0000002b66030c11 */ /* 0x040fe2000f8e18ff */
[----:B------:R-:W-:Y:S04]  /*7b40*/  VIADD R102, R102, 0x1 ;  /* 0x0000000166667836 */ /* 0x000fe80000000000 */
[----:B------:R-:W-:Y:S05]  /*7b50*/  @P0 VIADD R3, R3, 0x30 ;  /* 0x0000003003030836 */ /* 0x000fea0000000000 */
[----:B------:R-:W-:Y:S04]  /*7b60*/  @P0 PRMT R0, R0, 0x654, R3 ;  /* 0x0000065400000816 */ /* 0x000fe80000000003 */
[----:B------:R2:W-:Y:S01]  /*7b70*/  @P0 SYNCS.ARRIVE.TRANS64.RED.A1T0 RZ, [R0+URZ], RZ ;  /* 0x000000ff00ff09a7 */ /* 0x0005e200081004ff */
[C---:B------:R-:W-:Y:S04]  /*7b80*/  ISETP.NE.AND P0, PT, R102.reuse, 0x2, PT ;  /* 0x000000026600780c */ /* 0x040fe80003f05270 */
[----:B------:R-:W-:Y:S09]  /*7b90*/  SEL R102, R102, RZ, P0 ;  /* 0x000000ff66667207 */ /* 0x000ff20000000000 */
.L_x_109:
[----:B------:R-:W-:Y:S01]  /*7ba0*/  R2UR UR4, R100 ;  /* 0x00000000640472ca */ /* 0x000fe200000e0000 */
[----:B------:R-:W-:Y:S01]  /*7bb0*/  UISETP.NE.AND UP1, UPT, UR51, URZ, UPT ;  /* 0x000000ff3300728c */ /* 0x000fe2000bf25270 */
[----:B------:R-:W-:Y:S01]  /*7bc0*/  R2UR UR5, R99 ;  /* 0x00000000630572ca */ /* 0x000fe200000e0000 */
[----:B------:R-:W-:Y:S01]  /*7bd0*/  UISETP.NE.AND UP0, UPT, UR7, 0x2, UPT ;  /* 0x000000020700788c */ /* 0x000fe2000bf05270 */
[----:B------:R-:W-:Y:S01]  /*7be0*/  ISETP.NE.AND P0, PT, R101, 0x2, PT ;  /* 0x000000026500780c */ /* 0x000fe20003f05270 */
[----:B------:R-:W-:Y:S01]  /*7bf0*/  UMOV UR60, UR56 ;  /* 0x00000038003c7c82 */ /* 0x000fe20008000000 */
[----:B------:R-:W-:Y:S01]  /*7c00*/  ISETP.NE.AND P1, PT, R56, 0x4, PT ;  /* 0x000000043800780c */ /* 0x000fe20003f25270 */
[----:B------:R-:W-:Y:S01]  /*7c10*/  USEL UR44, UR7, URZ, UP0 ;  /* 0x000000ff072c7287 */ /* 0x000fe20008000000 */
[----:B------:R-:W-:Y:S02]  /*7c20*/  SEL R3, RZ, 0x1, P0 ;  /* 0x00000001ff037807 */ /* 0x000fe40000000000 */
[----:B-12---:R-:W-:Y:S02]  /*7c30*/  SEL R0, RZ, 0x1, P1 ;  /* 0x00000001ff007807 */ /* 0x006fe40000800000 */
[----:B------:R-:W-:Y:S01]  /*7c40*/  LOP3.LUT R103, R103, R3, RZ, 0x3c, !PT ;  /* 0x0000000367677212 */ /* 0x000fe200078e3cff */
[----:B------:R-:W-:Y:S01]  /*7c50*/  UIADD3 UR46, UPT, UPT, UR37, UR4, URZ ;  /* 0x00000004252e7290 */ /* 0x000fe2000fffe0ff */
[----:B------:R-:W-:Y:S01]  /*7c60*/  LOP3.LUT R104, R104, R0, RZ, 0x3c, !PT ;  /* 0x0000000068687212 */ /* 0x000fe200078e3cff */
[----:B------:R-:W-:Y:S01]  /*7c70*/  USEL UR4, URZ, 0x1, UP0 ;  /* 0x00000001ff047887 */ /* 0x000fe20008000000 */
[----:B------:R-:W-:Y:S01]  /*7c80*/  SEL R101, R101, RZ, P0 ;  /* 0x000000ff65657207 */ /* 0x000fe20000000000 */
[----:B------:R-:W-:Y:S01]  /*7c90*/  UIADD3 UR48, UPT, UPT, UR36, UR5, URZ ;  /* 0x0000000524307290 */ /* 0x000fe2000fffe0ff */
[----:B------:R-:W-:Y:S03]  /*7ca0*/  SEL R56, R56, RZ, P1 ;  /* 0x000000ff38387207 */ /* 0x000fe60000800000 */
[----:B------:R-:W-:Y:S01]  /*7cb0*/  LOP3.LUT R105, R105, UR4, RZ, 0x3c, !PT ;  /* 0x0000000469697c12 */ /* 0x000fe2000f8e3cff */
[----:B------:R-:W-:Y:S07]  /*7cc0*/  BRA.U UP1, `(.L_x_110) ;  /* 0xffffffd901c07547 */ /* 0x000fee000b83ffff */
[----:B------:R-:W-:-:S09]  /*7cd0*/  UISETP.NE.AND UP0, UPT, UR61, URZ, UPT ;  /* 0x000000ff3d00728c */ /* 0x000fd2000bf05270 */
[----:B------:R-:W-:Y:S05]  /*7ce0*/  BRA.U !UP0, `(.L_x_111) ;  /* 0x0000000108487547 */ /* 0x000fea000b800000 */
[----:B------:R-:W1:Y:S02]  /*7cf0*/  LDCU.64 UR4, c[0x0][0x890] ;  /* 0x00011200ff0477ac */ /* 0x000e640008000a00 */
[----:B-1----:R-:W-:-:S04]  /*7d00*/  UISETP.NE.U32.AND UP0, UPT, UR4, URZ, UPT ;  /* 0x000000ff0400728c */ /* 0x002fc8000bf05070 */
[----:B------:R-:W-:-:S09]  /*7d10*/  UISETP.NE.AND.EX UP0, UPT, UR5, URZ, UPT, UP0 ;  /* 0x000000ff0500728c */ /* 0x000fd2000bf05300 */
[----:B------:R-:W-:Y:S05]  /*7d20*/  BRA.U UP0, `(.L_x_112) ;  /* 0x00000001000c7547 */ /* 0x000fea000b800000 */
[----:B------:R-:W-:-:S13]  /*7d30*/  FSETP.NEU.AND P0, PT, R58, RZ, PT ;  /* 0x000000ff3a00720b */ /* 0x000fda0003f0d000 */
[----:B------:R-:W-:Y:S05]  /*7d40*/  @!P0 EXIT ;  /* 0x000000000000894d */ /* 0x000fea0003800000 */
[----:B------:R-:W-:Y:S05]  /*7d50*/  BRA `(.L_x_111) ;  /* 0x00000000002c7947 */ /* 0x000fea0003800000 */
.L_x_112:
[----:B------:R-:W-:Y:S01]  /*7d60*/  LOP3.LUT P0, RZ, R97, 0xff, RZ, 0xc0, !PT ;  /* 0x000000ff61ff7812 */ /* 0x000fe2000780c0ff */
[----:B------:R-:W-:-:S12]  /*7d70*/  BSSY.RECONVERGENT B0, `(.L_x_111) ;  /* 0x0000009000007945 */ /* 0x000fd80003800200 */
[----:B------:R-:W-:Y:S05]  /*7d80*/  @P0 BRA `(.L_x_113) ;  /* 0x0000000000140947 */ /* 0x000fea0003800000 */
[----:B------:R-:W1:Y:S02]  /*7d90*/  LDCU.64 UR4, c[0x0][0x888] ;  /* 0x00011100ff0477ac */ /* 0x000e640008000a00 */
[----:B-1----:R-:W-:-:S04]  /*7da0*/  ISETP.NE.U32.AND P0, PT, RZ, UR4, PT ;  /* 0x00000004ff007c0c */ /* 0x002fc8000bf05070 */
[----:B------:R-:W-:-:S13]  /*7db0*/  ISETP.NE.AND.EX P0, PT, RZ, UR5, PT, P0 ;  /* 0x00000005ff007c0c */ /* 0x000fda000bf05300 */
[----:B------:R-:W-:Y:S05]  /*7dc0*/  @!P0 EXIT ;  /* 0x000000000000894d */ /* 0x000fea0003800000 */
[----:B------:R-:W-:Y:S05]  /*7dd0*/  BRA `(.L_x_114) ;  /* 0x0000000000087947 */ /* 0x000fea0003800000 */
.L_x_113:
[----:B------:R-:W-:-:S13]  /*7de0*/  FSETP.NEU.AND P0, PT, R58, RZ, PT ;  /* 0x000000ff3a00720b */ /* 0x000fda0003f0d000 */
[----:B------:R-:W-:Y:S05]  /*7df0*/  @!P0 EXIT ;  /* 0x000000000000894d */ /* 0x000fea0003800000 */
.L_x_114:
[----:B------:R-:W-:Y:S05]  /*7e00*/  BSYNC.RECONVERGENT B0 ;  /* 0x0000000000007941 */ /* 0x000fea0003800200 */
.L_x_111:
[----:B------:R-:W-:-:S04]  /*7e10*/  DEPBAR.LE SB0, 0x0 ;  /* 0x000080000000791a */ /* 0x000fc80000000000 */
[----:B------:R-:W-:Y:S05]  /*7e20*/  EXIT ;  /* 0x000000000000794d */ /* 0x000fea0003800000 */
.L_x_24:
[----:B---3--:R3:W4:Y:S02]  /*7e30*/  SYNCS.PHASECHK.TRANS64.TRYWAIT P0, [R0+URZ+0xc0], R2 ;  /* 0x0000c002000075a7 */ /* 0x00872400080011ff */
[----:B----4-:R-:W-:Y:S05]  /*7e40*/  @!P0 NANOSLEEP.SYNCS 0x989680 ;  /* 0x009896800000895d */ /* 0x010fea0003900000 */
[----:B------:R-:W4:Y:S02]  /*7e50*/  @!P0 SYNCS.PHASECHK.TRANS64 P0, [R0+URZ+0xc0], R2 ;  /* 0x0000c002000085a7 */ /* 0x000f2400080010ff */
[----:B----4-:R-:W-:Y:S05]  /*7e60*/  @!P0 BRA `(.L_x_24) ;  /* 0xfffffffc00f08947 */ /* 0x010fea000383ffff */
[----:B------:R-:W-:Y:S05]  /*7e70*/  BRA `(.L_x_115) ;  /* 0xffffff9800647947 */ /* 0x000fea000383ffff */
.L_x_27:
[----:B--2---:R-:W-:-:S07]  /*7e80*/  MOV R0, UR57 ;  /* 0x0000003900007c02 */ /* 0x004fce0008000f00 */
.L_x_116:
[----:B--2---:R2:W3:Y:S02]  /*7e90*/  SYNCS.PHASECHK.TRANS64.TRYWAIT P0, [R0+URZ+0x10], R3 ;  /* 0x00001003000075a7 */ /* 0x0044e400080011ff */
[----:B---3--:R-:W-:Y:S05]  /*7ea0*/  @!P0 NANOSLEEP.SYNCS 0x989680 ;  /* 0x009896800000895d */ /* 0x008fea0003900000 */
[----:B------:R-:W3:Y:S02]  /*7eb0*/  @!P0 SYNCS.PHASECHK.TRANS64 P0, [R0+URZ+0x10], R3 ;  /* 0x00001003000085a7 */ /* 0x000ee400080010ff */
[----:B---3--:R-:W-:Y:S05]  /*7ec0*/  @!P0 BRA `(.L_x_116) ;  /* 0xfffffffc00f08947 */ /* 0x008fea000383ffff */
[----:B------:R-:W-:Y:S05]  /*7ed0*/  BRA `(.L_x_26) ;  /* 0xffffff9800ac7947 */ /* 0x000fea000383ffff */
.L_x_36:
[----:B-1----:R-:W-:-:S07]  /*7ee0*/  MOV R0, UR57 ;  /* 0x0000003900007c02 */ /* 0x002fce0008000f00 */
.L_x_117:
[----:B-1----:R1:W2:Y:S02]  /*7ef0*/  SYNCS.PHASECHK.TRANS64.TRYWAIT P0, [R0+URZ+0x10], R3 ;  /* 0x00001003000075a7 */ /* 0x0022a400080011ff */
[----:B--2---:R-:W-:Y:S05]  /*7f00*/  @!P0 NANOSLEEP.SYNCS 0x989680 ;  /* 0x009896800000895d */ /* 0x004fea0003900000 */
[----:B------:R-:W2:Y:S02]  /*7f10*/  @!P0 SYNCS.PHASECHK.TRANS64 P0, [R0+URZ+0x10], R3 ;  /* 0x00001003000085a7 */ /* 0x000ea400080010ff */
[----:B--2---:R-:W-:Y:S05]  /*7f20*/  @!P0 BRA `(.L_x_117) ;  /* 0xfffffffc00f08947 */ /* 0x004fea000383ffff */
[----:B------:R-:W-:Y:S05]  /*7f30*/  BRA `(.L_x_35) ;  /* 0xffffffa000047947 */ /* 0x000fea000383ffff */
.L_x_43:
[----:B-1----:R1:W4:Y:S02]  /*7f40*/  SYNCS.PHASECHK.TRANS64.TRYWAIT P0, [R3+URZ+0x50], R0 ;  /* 0x00005000030075a7 */ /* 0x00232400080011ff */
[----:B----4-:R-:W-:Y:S05]  /*7f50*/  @!P0 NANOSLEEP.SYNCS 0x989680 ;  /* 0x009896800000895d */ /* 0x010fea0003900000 */
[----:B------:R-:W4:Y:S02]  /*7f60*/  @!P0 SYNCS.PHASECHK.TRANS64 P0, [R3+URZ+0x50], R0 ;  /* 0x00005000030085a7 */ /* 0x000f2400080010ff */
[----:B----4-:R-:W-:Y:S05]  /*7f70*/  @!P0 BRA `(.L_x_43) ;  /* 0xfffffffc00f08947 */ /* 0x010fea000383ffff */
[----:B------:R-:W-:Y:S05]  /*7f80*/  BRA `(.L_x_118) ;  /* 0xffffffa4003c7947 */ /* 0x000fea000383ffff */
.L_x_47:
[----:B------:R-:W-:-:S07]  /*7f90*/  MOV R0, UR4 ;  /* 0x0000000400007c02 */ /* 0x000fce0008000f00 */
.L_x_119:
[----:B-1----:R1:W2:Y:S02]  /*7fa0*/  SYNCS.PHASECHK.TRANS64.TRYWAIT P0, [R0+URZ], R2 ;  /* 0x00000002000075a7 */ /* 0x0022a400080011ff */
[----:B--2---:R-:W-:Y:S05]  /*7fb0*/  @!P0 NANOSLEEP.SYNCS 0x989680 ;  /* 0x009896800000895d */ /* 0x004fea0003900000 */
[----:B------:R-:W2:Y:S02]  /*7fc0*/  @!P0 SYNCS.PHASECHK.TRANS64 P0, [R0+URZ], R2 ;  /* 0x00000002000085a7 */ /* 0x000ea400080010ff */
[----:B--2---:R-:W-:Y:S05]  /*7fd0*/  @!P0 BRA `(.L_x_119) ;  /* 0xfffffffc00f08947 */ /* 0x004fea000383ffff */
[----:B------:R-:W-:Y:S05]  /*7fe0*/  BRA `(.L_x_120) ;  /* 0xffffffa800e87947 */ /* 0x000fea000383ffff */
.L_x_50:
[----:B--2---:R2:W3:Y:S02]  /*7ff0*/  SYNCS.PHASECHK.TRANS64.TRYWAIT P0, [R2+URZ+0xb0], R4 ;  /* 0x0000b004020075a7 */ /* 0x0044e400080011ff */
[----:B---3--:R-:W-:Y:S05]  /*8000*/  @!P0 NANOSLEEP.SYNCS 0x989680 ;  /* 0x009896800000895d */ /* 0x008fea0003900000 */
[----:B------:R-:W3:Y:S02]  /*8010*/  @!P0 SYNCS.PHASECHK.TRANS64 P0, [R2+URZ+0xb0], R4 ;  /* 0x0000b004020085a7 */ /* 0x000ee400080010ff */
[----:B---3--:R-:W-:Y:S05]  /*8020*/  @!P0 BRA `(.L_x_50) ;  /* 0xfffffffc00f08947 */ /* 0x008fea000383ffff */
[----:B------:R-:W-:Y:S05]  /*8030*/  BRA `(.L_x_121) ;  /* 0xffffffac00447947 */ /* 0x000fea000383ffff */
.L_x_51:
[----:B------:R-:W-:-:S07]  /*8040*/  MOV R2, UR4 ;  /* 0x0000000400027c02 */ /* 0x000fce0008000f00 */
.L_x_122:
[----:B--2---:R2:W3:Y:S02]  /*8050*/  SYNCS.PHASECHK.TRANS64.TRYWAIT P0, [R2+URZ+0x60], R5 ;  /* 0x00006005020075a7 */ /* 0x0044e400080011ff */
[----:B---3--:R-:W-:Y:S05]  /*8060*/  @!P0 NANOSLEEP.SYNCS 0x989680 ;  /* 0x009896800000895d */ /* 0x008fea0003900000 */
[----:B------:R-:W3:Y:S02]  /*8070*/  @!P0 SYNCS.PHASECHK.TRANS64 P0, [R2+URZ+0x60], R5 ;  /* 0x00006005020085a7 */ /* 0x000ee400080010ff */
[----:B---3--:R-:W-:Y:S05]  /*8080*/  @!P0 BRA `(.L_x_122) ;  /* 0xfffffffc00f08947 */ /* 0x008fea000383ffff */
[----:B------:R-:W-:Y:S05]  /*8090*/  BRA `(.L_x_123) ;  /* 0xffffffac00547947 */ /* 0x000fea000383ffff */
.L_x_52:
[----:B--2---:R2:W3:Y:S02]  /*80a0*/  SYNCS.PHASECHK.TRANS64.TRYWAIT P1, [R2+URZ+0x50], R4 ;  /* 0x00005004020075a7 */ /* 0x0044e400080211ff */
[----:B---3--:R-:W-:Y:S05]  /*80b0*/  @!P1 NANOSLEEP.SYNCS 0x989680 ;  /* 0x009896800000995d */ /* 0x008fea0003900000 */
[----:B------:R-:W3:Y:S02]  /*80c0*/  @!P1 SYNCS.PHASECHK.TRANS64 P1, [R2+URZ+0x50], R4 ;  /* 0x00005004020095a7 */ /* 0x000ee400080210ff */
[----:B---3--:R-:W-:Y:S05]  /*80d0*/  @!P1 BRA `(.L_x_52) ;  /* 0xfffffffc00f09947 */ /* 0x008fea000383ffff */
[----:B------:R-:W-:Y:S05]  /*80e0*/  BRA `(.L_x_124) ;  /* 0xffffffac00847947 */ /* 0x000fea000383ffff */
.L_x_55:
[----:B------:R-:W-:-:S07]  /*80f0*/  MOV R0, UR4 ;  /* 0x0000000400007c02 */ /* 0x000fce0008000f00 */
.L_x_125:
[----:B--2---:R2:W3:Y:S02]  /*8100*/  SYNCS.PHASECHK.TRANS64.TRYWAIT P0, [R0+URZ+0x60], R2 ;  /* 0x00006002000075a7 */ /* 0x0044e400080011ff */
[----:B---3--:R-:W-:Y:S05]  /*8110*/  @!P0 NANOSLEEP.SYNCS 0x989680 ;  /* 0x009896800000895d */ /* 0x008fea0003900000 */
[----:B------:R-:W3:Y:S02]  /*8120*/  @!P0 SYNCS.PHASECHK.TRANS64 P0, [R0+URZ+0x60], R2 ;  /* 0x00006002000085a7 */ /* 0x000ee400080010ff */
[----:B---3--:R-:W-:Y:S05]  /*8130*/  @!P0 BRA `(.L_x_125) ;  /* 0xfffffffc00f08947 */ /* 0x008fea000383ffff */
[----:B------:R-:W-:Y:S05]  /*8140*/  BRA `(.L_x_54) ;  /* 0xffffffac00d87947 */ /* 0x000fea000383ffff */
.L_x_62:
[----:B-1----:R1:W2:Y:S02]  /*8150*/  SYNCS.PHASECHK.TRANS64.TRYWAIT P1, [R0+URZ+0x50], R2 ;  /* 0x00005002000075a7 */ /* 0x0022a400080211ff */
[----:B--2---:R-:W-:Y:S05]  /*8160*/  @!P1 NANOSLEEP.SYNCS 0x989680 ;  /* 0x009896800000995d */ /* 0x004fea0003900000 */
[----:B------:R-:W2:Y:S02]  /*8170*/  @!P1 SYNCS.PHASECHK.TRANS64 P1, [R0+URZ+0x50], R2 ;  /* 0x00005002000095a7 */ /* 0x000ea400080210ff */
[----:B--2---:R-:W-:Y:S05]  /*8180*/  @!P1 BRA `(.L_x_62) ;  /* 0xfffffffc00f09947 */ /* 0x004fea000383ffff */
[----:B------:R-:W-:Y:S05]  /*8190*/  BRA `(.L_x_126) ;  /* 0xffffffb400487947 */ /* 0x000fea000383ffff */
.L_x_63:
[----:B------:R-:W-:-:S13]  /*81a0*/  R2UR UR6, R13 ;  /* 0x000000000d0672ca */ /* 0x000fda00000e0000 */
[----:B------:R-:W-:-:S07]  /*81b0*/  MOV R2, UR6 ;  /* 0x0000000600027c02 */ /* 0x000fce0008000f00 */
.L_x_127:
[----:B-1----:R1:W2:Y:S02]  /*81c0*/  SYNCS.PHASECHK.TRANS64.TRYWAIT P0, [R2+URZ+0x90], R0 ;  /* 0x00009000020075a7 */ /* 0x0022a400080011ff */
[----:B--2---:R-:W-:Y:S05]  /*81d0*/  @!P0 NANOSLEEP.SYNCS 0x989680 ;  /* 0x009896800000895d */ /* 0x004fea0003900000 */
[----:B------:R-:W2:Y:S02]  /*81e0*/  @!P0 SYNCS.PHASECHK.TRANS64 P0, [R2+URZ+0x90], R0 ;  /* 0x00009000020085a7 */ /* 0x000ea400080010ff */
[----:B--2---:R-:W-:Y:S05]  /*81f0*/  @!P0 BRA `(.L_x_127) ;  /* 0xfffffffc00f08947 */ /* 0x004fea000383ffff */
[----:B------:R-:W-:Y:S05]  /*8200*/  BRA `(.L_x_128) ;  /* 0xffffffb400987947 */ /* 0x000fea000383ffff */
.L_x_66:
[----:B------:R-:W-:Y:S07]  /*8210*/  MOV R0, UR7 ;  /* 0x0000000700007c02 */ /* 0x000fee0008000f00 */
.L_x_129:
[----:B-1----:R1:W2:Y:S02]  /*8220*/  SYNCS.PHASECHK.TRANS64.TRYWAIT P0, [R0+URZ], R2 ;  /* 0x00000002000075a7 */ /* 0x0022a400080011ff */
[----:B--2---:R-:W-:Y:S05]  /*8230*/  @!P0 NANOSLEEP.SYNCS 0x989680 ;  /* 0x009896800000895d */ /* 0x004fea0003900000 */
[----:B------:R-:W2:Y:S02]  /*8240*/  @!P0 SYNCS.PHASECHK.TRANS64 P0, [R0+URZ], R2 ;  /* 0x00000002000085a7 */ /* 0x000ea400080010ff */
[----:B--2---:R-:W-:Y:S05]  /*8250*/  @!P0 BRA `(.L_x_129) ;  /* 0xfffffffc00f08947 */ /* 0x004fea000383ffff */
[----:B------:R-:W-:Y:S05]  /*8260*/  BRA `(.L_x_65) ;  /* 0xffffffb400b07947 */ /* 0x000fea000383ffff */
.L_x_69:
[----:B------:R-:W-:-:S07]  /*8270*/  MOV R0, UR4 ;  /* 0x0000000400007c02 */ /* 0x000fce0008000f00 */
.L_x_130:
[----:B--2---:R2:W3:Y:S02]  /*8280*/  SYNCS.PHASECHK.TRANS64.TRYWAIT P0, [R0+URZ], R2 ;  /* 0x00000002000075a7 */ /* 0x0044e400080011ff */
[----:B---3--:R-:W-:Y:S05]  /*8290*/  @!P0 NANOSLEEP.SYNCS 0x989680 ;  /* 0x009896800000895d */ /* 0x008fea0003900000 */
[----:B------:R-:W3:Y:S02]  /*82a0*/  @!P0 SYNCS.PHASECHK.TRANS64 P0, [R0+URZ], R2 ;  /* 0x00000002000085a7 */ /* 0x000ee400080010ff */
[----:B---3--:R-:W-:Y:S05]  /*82b0*/  @!P0 BRA `(.L_x_130) ;  /* 0xfffffffc00f08947 */ /* 0x008fea000383ffff */
[----:B------:R-:W-:Y:S05]  /*82c0*/  BRA `(.L_x_131) ;  /* 0xffffffbc00ac7947 */ /* 0x000fea000383ffff */
.L_x_70:
[----:B------:R-:W-:-:S07]  /*82d0*/  MOV R0, UR5 ;  /* 0x0000000500007c02 */ /* 0x000fce0008000f00 */
.L_x_132:
[----:B--2---:R2:W3:Y:S02]  /*82e0*/  SYNCS.PHASECHK.TRANS64.TRYWAIT P0, [R0+URZ], R3 ;  /* 0x00000003000075a7 */ /* 0x0044e400080011ff */
[----:B---3--:R-:W-:Y:S05]  /*82f0*/  @!P0 NANOSLEEP.SYNCS 0x989680 ;  /* 0x009896800000895d */ /* 0x008fea0003900000 */
[----:B------:R-:W3:Y:S02]  /*8300*/  @!P0 SYNCS.PHASECHK.TRANS64 P0, [R0+URZ], R3 ;  /* 0x00000003000085a7 */ /* 0x000ee400080010ff */
[----:B---3--:R-:W-:Y:S05]  /*8310*/  @!P0 BRA `(.L_x_132) ;  /* 0xfffffffc00f08947 */ /* 0x008fea000383ffff */
[----:B------:R-:W-:Y:S05]  /*8320*/  BRA `(.L_x_133) ;  /* 0xffffffbc00b87947 */ /* 0x000fea000383ffff */
.L_x_71:
[----:B------:R-:W-:-:S07]  /*8330*/  MOV R0, UR5 ;  /* 0x0000000500007c02 */ /* 0x000fce0008000f00 */
.L_x_134:
[----:B--2---:R2:W3:Y:S02]  /*8340*/  SYNCS.PHASECHK.TRANS64.TRYWAIT P0, [R0+URZ], R3 ;  /* 0x00000003000075a7 */ /* 0x0044e400080011ff */
[----:B---3--:R-:W-:Y:S05]  /*8350*/  @!P0 NANOSLEEP.SYNCS 0x989680 ;  /* 0x009896800000895d */ /* 0x008fea0003900000 */
[----:B------:R-:W3:Y:S02]  /*8360*/  @!P0 SYNCS.PHASECHK.TRANS64 P0, [R0+URZ], R3 ;  /* 0x00000003000085a7 */ /* 0x000ee400080010ff */
[----:B---3--:R-:W-:Y:S05]  /*8370*/  @!P0 BRA `(.L_x_134) ;  /* 0xfffffffc00f08947 */ /* 0x008fea000383ffff */
[----:B------:R-:W-:Y:S05]  /*8380*/  BRA `(.L_x_135) ;  /* 0xffffffbc00c47947 */ /* 0x000fea000383ffff */
.L_x_72:
[----:B--2---:R-:W-:-:S07]  /*8390*/  MOV R0, UR4 ;  /* 0x0000000400007c02 */ /* 0x004fce0008000f00 */
.L_x_136:
[----:B--2---:R2:W3:Y:S02]  /*83a0*/  SYNCS.PHASECHK.TRANS64.TRYWAIT P0, [R0+URZ], R2 ;  /* 0x00000002000075a7 */ /* 0x0044e400080011ff */
[----:B---3--:R-:W-:Y:S05]  /*83b0*/  @!P0 NANOSLEEP.SYNCS 0x989680 ;  /* 0x009896800000895d */ /* 0x008fea0003900000 */
[----:B------:R-:W3:Y:S02]  /*83c0*/  @!P0 SYNCS.PHASECHK.TRANS64 P0, [R0+URZ], R2 ;  /* 0x00000002000085a7 */ /* 0x000ee400080010ff */
[----:B---3--:R-:W-:Y:S05]  /*83d0*/  @!P0 BRA `(.L_x_136) ;  /* 0xfffffffc00f08947 */ /* 0x008fea000383ffff */
[----:B------:R-:W-:Y:S05]  /*83e0*/  BRA `(.L_x_137) ;  /* 0xffffffbc00d07947 */ /* 0x000fea000383ffff */
.L_x_77:
[----:B--2---:R2:W3:Y:S02]  /*83f0*/  SYNCS.PHASECHK.TRANS64.TRYWAIT P0, [R3+URZ+0x50], R0 ;  /* 0x00005000030075a7 */ /* 0x0044e400080011ff */
[----:B---3--:R-:W-:Y:S05]  /*8400*/  @!P0 NANOSLEEP.SYNCS 0x989680 ;  /* 0x009896800000895d */ /* 0x008fea0003900000 */
[----:B------:R-:W3:Y:S02]  /*8410*/  @!P0 SYNCS.PHASECHK.TRANS64 P0, [R3+URZ+0x50], R0 ;  /* 0x00005000030085a7 */ /* 0x000ee400080010ff */
[----:B---3--:R-:W-:Y:S05]  /*8420*/  @!P0 BRA `(.L_x_77) ;  /* 0xfffffffc00f08947 */ /* 0x008fea000383ffff */
[----:B------:R-:W-:Y:S05]  /*8430*/  BRA `(.L_x_138) ;  /* 0xffffffc000f87947 */ /* 0x000fea000383ffff */
.L_x_80:
[----:B--2---:R-:W-:Y:S07]  /*8440*/  MOV R0, UR6 ;  /* 0x0000000600007c02 */ /* 0x004fee0008000f00 */
.L_x_139:
[----:B--2---:R2:W3:Y:S02]  /*8450*/  SYNCS.PHASECHK.TRANS64.TRYWAIT P1, [R0+URZ+0x48], R2 ;  /* 0x00004802000075a7 */ /* 0x0044e400080211ff */
[----:B---3--:R-:W-:Y:S05]  /*8460*/  @!P1 NANOSLEEP.SYNCS 0x989680 ;  /* 0x009896800000995d */ /* 0x008fea0003900000 */
[----:B------:R-:W3:Y:S02]  /*8470*/  @!P1 SYNCS.PHASECHK.TRANS64 P1, [R0+URZ+0x48], R2 ;  /* 0x00004802000095a7 */ /* 0x000ee400080210ff */
[----:B---3--:R-:W-:Y:S05]  /*8480*/  @!P1 BRA `(.L_x_139) ;  /* 0xfffffffc00f09947 */ /* 0x008fea000383ffff */
[----:B------:R-:W-:Y:S05]  /*8490*/  BRA `(.L_x_79) ;  /* 0xffffffc800687947 */ /* 0x000fea000383ffff */
.L_x_83:
[----:B------:R-:W-:Y:S07]  /*84a0*/  MOV R2, UR7 ;  /* 0x0000000700027c02 */ /* 0x000fee0008000f00 */
.L_x_140:
[----:B--2---:R2:W3:Y:S02]  /*84b0*/  SYNCS.PHASECHK.TRANS64.TRYWAIT P2, [R2+URZ+0x30], R0 ;  /* 0x00003000020075a7 */ /* 0x0044e400080411ff */
[----:B---3--:R-:W-:Y:S05]  /*84c0*/  @!P2 NANOSLEEP.SYNCS 0x989680 ;  /* 0x009896800000a95d */ /* 0x008fea0003900000 */
[----:B------:R-:W3:Y:S02]  /*84d0*/  @!P2 SYNCS.PHASECHK.TRANS64 P2, [R2+URZ+0x30], R0 ;  /* 0x000030000200a5a7 */ /* 0x000ee400080410ff */
[----:B---3--:R-:W-:Y:S05]  /*84e0*/  @!P2 BRA `(.L_x_140) ;  /* 0xfffffffc00f0a947 */ /* 0x008fea000383ffff */
[----:B------:R-:W-:Y:S05]  /*84f0*/  BRA `(.L_x_141) ;  /* 0xffffffc800c47947 */ /* 0x000fea000383ffff */
.L_x_85:
[----:B------:R-:W-:-:S07]  /*8500*/  MOV R0, UR4 ;  /* 0x0000000400007c02 */ /* 0x000fce0008000f00 */
.L_x_142:
[----:B---3--:R3:W4:Y:S02]  /*8510*/  SYNCS.PHASECHK.TRANS64.TRYWAIT P0, [R0+URZ], R2 ;  /* 0x00000002000075a7 */ /* 0x00872400080011ff */
[----:B----4-:R-:W-:Y:S05]  /*8520*/  @!P0 NANOSLEEP.SYNCS 0x989680 ;  /* 0x009896800000895d */ /* 0x010fea0003900000 */
[----:B------:R-:W4:Y:S02]  /*8530*/  @!P0 SYNCS.PHASECHK.TRANS64 P0, [R0+URZ], R2 ;  /* 0x00000002000085a7 */ /* 0x000f2400080010ff */
[----:B----4-:R-:W-:Y:S05]  /*8540*/  @!P0 BRA `(.L_x_142) ;  /* 0xfffffffc00f08947 */ /* 0x010fea000383ffff */
[----:B------:R-:W-:Y:S05]  /*8550*/  BRA `(.L_x_143) ;  /* 0xffffffcc00c07947 */ /* 0x000fea000383ffff */
.L_x_87:
[----:B--2---:R2:W3:Y:S02]  /*8560*/  SYNCS.PHASECHK.TRANS64.TRYWAIT P0, [R8+URZ+0x50], R0 ;  /* 0x00005000080075a7 */ /* 0x0044e400080011ff */
[----:B---3--:R-:W-:Y:S05]  /*8570*/  @!P0 NANOSLEEP.SYNCS 0x989680 ;  /* 0x009896800000895d */ /* 0x008fea0003900000 */
[----:B------:R-:W3:Y:S02]  /*8580*/  @!P0 SYNCS.PHASECHK.TRANS64 P0, [R8+URZ+0x50], R0 ;  /* 0x00005000080085a7 */ /* 0x000ee400080010ff */
[----:B---3--:R-:W-:Y:S05]  /*8590*/  @!P0 BRA `(.L_x_87) ;  /* 0xfffffffc00f08947 */ /* 0x008fea000383ffff */
[----:B------:R-:W-:Y:S05]  /*85a0*/  BRA `(.L_x_144) ;  /* 0xffffffd0009c7947 */ /* 0x000fea000383ffff */
.L_x_97:
[----:B-1----:R1:W2:Y:S02]  /*85b0*/  SYNCS.PHASECHK.TRANS64.TRYWAIT P0, [R0+URZ+0x20], R3 ;  /* 0x00002003000075a7 */ /* 0x0022a400080011ff */
[----:B--2---:R-:W-:Y:S05]  /*85c0*/  @!P0 NANOSLEEP.SYNCS 0x989680 ;  /* 0x009896800000895d */ /* 0x004fea0003900000 */
[----:B------:R-:W2:Y:S02]  /*85d0*/  @!P0 SYNCS.PHASECHK.TRANS64 P0, [R0+URZ+0x20], R3 ;  /* 0x00002003000085a7 */ /* 0x000ea400080010ff */
[----:B--2---:R-:W-:Y:S05]  /*85e0*/  @!P0 BRA `(.L_x_97) ;  /* 0xfffffffc00f08947 */ /* 0x004fea000383ffff */
[----:B------:R-:W-:Y:S05]  /*85f0*/  BRA `(.L_x_96) ;  /* 0xffffffdc00d07947 */ /* 0x000fea000383ffff */
.L_x_99:
[----:B-1----:R1:W3:Y:S02]  /*8600*/  SYNCS.PHASECHK.TRANS64.TRYWAIT P1, [R17+URZ+0x70], R4 ;  /* 0x00007004110075a7 */ /* 0x0022e400080211ff */
[----:B---3--:R-:W-:Y:S05]  /*8610*/  @!P1 NANOSLEEP.SYNCS 0x989680 ;  /* 0x009896800000995d */ /* 0x008fea0003900000 */
[----:B------:R-:W3:Y:S02]  /*8620*/  @!P1 SYNCS.PHASECHK.TRANS64 P1, [R17+URZ+0x70], R4 ;  /* 0x00007004110095a7 */ /* 0x000ee400080210ff */
[----:B---3--:R-:W-:Y:S05]  /*8630*/  @!P1 BRA `(.L_x_99) ;  /* 0xfffffffc00f09947 */ /* 0x008fea000383ffff */
[----:B------:R-:W-:Y:S05]  /*8640*/  BRA `(.L_x_98) ;  /* 0xffffffe000407947 */ /* 0x000fea000383ffff */
        .weak           $__internal_0_$__cuda_sm10x_tcgen05_guardrail_trap_col_being_dealloced_not_returned_by_alloc
        .type           $__internal_0_$__cuda_sm10x_tcgen05_guardrail_trap_col_being_dealloced_not_returned_by_alloc,@function
        .size           $__internal_0_$__cuda_sm10x_tcgen05_guardrail_trap_col_being_dealloced_not_returned_by_alloc,($__internal_1_$__cuda_sm10x_tcgen05_guardrail_trap_phase_invalid_during_alloc - $__internal_0_$__cuda_sm10x_tcgen05_guardrail_trap_col_being_dealloced_not_returned_by_alloc)
$__internal_0_$__cuda_sm10x_tcgen05_guardrail_trap_col_being_dealloced_not_returned_by_alloc:
[----:B------:R-:W-:Y:S05]  /*8650*/  BPT.TRAP 0x1 ;  /* 0x000000040000795c */ /* 0x000fea0000300000 */
[----:B------:R-:W-:-:S04]  /*8660*/  HFMA2 R3, -RZ, RZ, 0, 0 ;  /* 0x00000000ff037431 */ /* 0x000fc800000001ff */
[----:B------:R-:W-:Y:S05]  /*8670*/  RET.REL.NODEC R2 `(_ZN7cutlass13device_kernelINS_4gemm6kernel13GemmUniversalIN4cute5tupleIJiiiiEEENS1_10collective13CollectiveMmaINS1_35MainloopSm100TmaUmmaWarpSpecializedILi2ELi2ELi4ENS5_IJNS4_1CILi2EEENSA_ILi1EEESC_EEEEENS5_IJNSA_ILi64EEENSA_ILi80EEENSA_ILi256EEEEEENS_6half_tENS5_IJlSC_lEEESJ_SK_NS4_8TiledMMAINS4_8MMA_AtomIJNS4_20SM100_MMA_F16BF16_SSISJ_SJ_fLi64ELi80ELNS4_4UMMA5MajorE0ELSP_0ELNSO_7ScaleInE0ELSQ_0EEEEEENS4_6LayoutINS5_IJSC_SC_SC_EEENS5_IJNSA_ILi0EEESV_SV_EEEEENS5_IJNS4_10UnderscoreESY_SY_EEEEENS4_13SM90_TMA_LOADENS4_14ComposedLayoutINS4_7SwizzleILi3ELi4ELi3EEENS4_18smem_ptr_flag_bitsILi16EEENST_INS5_IJNSA_ILi8EEESF_EEENS5_IJSF_SC_EEEEEEEvNS4_8identityENS4_23SM90_TMA_LOAD_MULTICASTES1B_vS1C_EENS_8epilogue10collective18CollectiveEpilogueINS1F_23Sm100TmaWarpSpecializedILi2ELi1ELi40ELb1ELb0EEEJSI_NS5_IJNST_ISF_SC_EENST_ISG_SC_EEEEESJ_SK_SJ_SK_NS1F_6fusion15FusionCallbacksIS1J_NS1N_17LinearCombinationISJ_fSJ_fLNS_15FloatRoundStyleE2EEESI_S1M_JEEENS4_5SM1004TMEM4LOAD26SM100_TMEM_LOAD_16dp256b2xES11_NS12_INS13_ILi1ELi4ELi3EEES16_NST_INS5_IJS17_NSA_ILi16EEEEEENS5_IJS1Y_SC_EEEEEEENS4_17SM75_U32x4_LDSM_NENS4_14SM90_TMA_STOREES22_NS4_17SM90_U32x4_STSM_NENS4_39AutoVectorizingCopyWithAssumedAlignmentILi128EEEEEEvvEEEEvNT_6ParamsE) ;  /* 0xffffff7802607950 */ /* 0x000fea0003c3ffff */
        .weak           $__internal_1_$__cuda_sm10x_tcgen05_guardrail_trap_phase_invalid_during_alloc
        .type           $__internal_1_$__cuda_sm10x_tcgen05_guardrail_trap_phase_invalid_during_alloc,@function
        .size           $__internal_1_$__cuda_sm10x_tcgen05_guardrail_trap_phase_invalid_during_alloc,($__internal_2_$__cuda_sm10x_tcgen05_guardrail_trap_unallocated_columns_being_dealloced - $__internal_1_$__cuda_sm10x_tcgen05_guardrail_trap_phase_invalid_during_alloc)
$__internal_1_$__cuda_sm10x_tcgen05_guardrail_trap_phase_invalid_during_alloc:
[----:B------:R-:W-:Y:S05]  /*8680*/  BPT.TRAP 0x1 ;  /* 0x000000040000795c */ /* 0x000fea0000300000 */
[----:B------:R-:W-:-:S04]  /*8690*/  MOV R5, 0x0 ;  /* 0x0000000000057802 */ /* 0x000fc80000000f00 */
[----:B------:R-:W-:Y:S05]  /*86a0*/  RET.REL.NODEC R4 `(_ZN7cutlass13device_kernelINS_4gemm6kernel13GemmUniversalIN4cute5tupleIJiiiiEEENS1_10collective13CollectiveMmaINS1_35MainloopSm100TmaUmmaWarpSpecializedILi2ELi2ELi4ENS5_IJNS4_1CILi2EEENSA_ILi1EEESC_EEEEENS5_IJNSA_ILi64EEENSA_ILi80EEENSA_ILi256EEEEEENS_6half_tENS5_IJlSC_lEEESJ_SK_NS4_8TiledMMAINS4_8MMA_AtomIJNS4_20SM100_MMA_F16BF16_SSISJ_SJ_fLi64ELi80ELNS4_4UMMA5MajorE0ELSP_0ELNSO_7ScaleInE0ELSQ_0EEEEEENS4_6LayoutINS5_IJSC_SC_SC_EEENS5_IJNSA_ILi0EEESV_SV_EEEEENS5_IJNS4_10UnderscoreESY_SY_EEEEENS4_13SM90_TMA_LOADENS4_14ComposedLayoutINS4_7SwizzleILi3ELi4ELi3EEENS4_18smem_ptr_flag_bitsILi16EEENST_INS5_IJNSA_ILi8EEESF_EEENS5_IJSF_SC_EEEEEEEvNS4_8identityENS4_23SM90_TMA_LOAD_MULTICASTES1B_vS1C_EENS_8epilogue10collective18CollectiveEpilogueINS1F_23Sm100TmaWarpSpecializedILi2ELi1ELi40ELb1ELb0EEEJSI_NS5_IJNST_ISF_SC_EENST_ISG_SC_EEEEESJ_SK_SJ_SK_NS1F_6fusion15FusionCallbacksIS1J_NS1N_17LinearCombinationISJ_fSJ_fLNS_15FloatRoundStyleE2EEESI_S1M_JEEENS4_5SM1004TMEM4LOAD26SM100_TMEM_LOAD_16dp256b2xES11_NS12_INS13_ILi1ELi4ELi3EEES16_NST_INS5_IJS17_NSA_ILi16EEEEEENS5_IJS1Y_SC_EEEEEEENS4_17SM75_U32x4_LDSM_NENS4_14SM90_TMA_STOREES22_NS4_17SM90_U32x4_STSM_NENS4_39AutoVectorizingCopyWithAssumedAlignmentILi128EEEEEEvvEEEEvNT_6ParamsE) ;  /* 0xffffff7804547950 */ /* 0x000fea0003c3ffff */
        .weak           $__internal_2_$__cuda_sm10x_tcgen05_guardrail_trap_unallocated_columns_being_dealloced
        .type           $__internal_2_$__cuda_sm10x_tcgen05_guardrail_trap_unallocated_columns_being_dealloced,@function
        .size           $__internal_2_$__cuda_sm10x_tcgen05_guardrail_trap_unallocated_columns_being_dealloced,(.L_x_146 - $__internal_2_$__cuda_sm10x_tcgen05_guardrail_trap_unallocated_columns_being_dealloced)
$__internal_2_$__cuda_sm10x_tcgen05_guardrail_trap_unallocated_columns_being_dealloced:
[----:B------:R-:W-:Y:S05]  /*86b0*/  BPT.TRAP 0x1 ;  /* 0x000000040000795c */ /* 0x000fea0000300000 */
[----:B------:R-:W-:-:S04]  /*86c0*/  HFMA2 R3, -RZ, RZ, 0, 0 ;  /* 0x00000000ff037431 */ /* 0x000fc800000001ff */
[----:B------:R-:W-:Y:S05]  /*86d0*/  RET.REL.NODEC R2 `(_ZN7cutlass13device_kernelINS_4gemm6kernel13GemmUniversalIN4cute5tupleIJiiiiEEENS1_10collective13CollectiveMmaINS1_35MainloopSm100TmaUmmaWarpSpecializedILi2ELi2ELi4ENS5_IJNS4_1CILi2EEENSA_ILi1EEESC_EEEEENS5_IJNSA_ILi64EEENSA_ILi80EEENSA_ILi256EEEEEENS_6half_tENS5_IJlSC_lEEESJ_SK_NS4_8TiledMMAINS4_8MMA_AtomIJNS4_20SM100_MMA_F16BF16_SSISJ_SJ_fLi64ELi80ELNS4_4UMMA5MajorE0ELSP_0ELNSO_7ScaleInE0ELSQ_0EEEEEENS4_6LayoutINS5_IJSC_SC_SC_EEENS5_IJNSA_ILi0EEESV_SV_EEEEENS5_IJNS4_10UnderscoreESY_SY_EEEEENS4_13SM90_TMA_LOADENS4_14ComposedLayoutINS4_7SwizzleILi3ELi4ELi3EEENS4_18smem_ptr_flag_bitsILi16EEENST_INS5_IJNSA_ILi8EEESF_EEENS5_IJSF_SC_EEEEEEEvNS4_8identityENS4_23SM90_TMA_LOAD_MULTICASTES1B_vS1C_EENS_8epilogue10collective18CollectiveEpilogueINS1F_23Sm100TmaWarpSpecializedILi2ELi1ELi40ELb1ELb0EEEJSI_NS5_IJNST_ISF_SC_EENST_ISG_SC_EEEEESJ_SK_SJ_SK_NS1F_6fusion15FusionCallbacksIS1J_NS1N_17LinearCombinationISJ_fSJ_fLNS_15FloatRoundStyleE2EEESI_S1M_JEEENS4_5SM1004TMEM4LOAD26SM100_TMEM_LOAD_16dp256b2xES11_NS12_INS13_ILi1ELi4ELi3EEES16_NST_INS5_IJS17_NSA_ILi16EEEEEENS5_IJS1Y_SC_EEEEEEENS4_17SM75_U32x4_LDSM_NENS4_14SM90_TMA_STOREES22_NS4_17SM90_U32x4_STSM_NENS4_39AutoVectorizingCopyWithAssumedAlignmentILi128EEEEEEvvEEEEvNT_6ParamsE) ;  /* 0xffffff7802487950 */ /* 0x000fea0003c3ffff */
.L_x_145:
[----:B------:R-:W-:-:S00]  /*86e0*/  BRA `(.L_x_145) ;  /* 0xfffffffc00fc7947 */ /* 0x000fc0000383ffff */
[----:B------:R-:W-:-:S00]  /*86f0*/  NOP ;  /* 0x0000000000007918 */ /* 0x000fc00000000000 */
        /* <DEDUP_REMOVED lines=8> */
.L_x_146:


//--------------------- .nv.global.init           --------------------------
	.section	.nv.global.init,"aw",@progbits
.nv.global.init:
	.type		$str$27,@object
	.size		$str$27,($str$28 - $str$27)
$str$27:
        /*0000*/ 	.byte	0x28, 0x61, 0x64, 0x64, 0x72, 0x65, 0x73, 0x73, 0x20, 0x26, 0x20, 0x6d, 0x61, 0x73, 0x6b, 0x29
        /*0010*/ 	.byte	0x20, 0x3d, 0x3d, 0x20, 0x30, 0x00
	.type		$str$28,@object
	.size		$str$28,($str$26 - $str$28)
$str$28:
        /*0016*/ 	.byte	0x2f, 0x74, 0x6d, 0x70, 0x2f, 0x63, 0x75, 0x74, 0x6c, 0x61, 0x73, 0x73, 0x5f, 0x73, 0x77, 0x65
        /*0026*/ 	.byte	0x65, 0x70, 0x5f, 0x73, 0x72, 0x63, 0x2f, 0x69, 0x6e, 0x63, 0x6c, 0x75, 0x64, 0x65, 0x2f, 0x63
        /*0036*/ 	.byte	0x75, 0x74, 0x65, 0x2f, 0x70, 0x6f, 0x69, 0x6e, 0x74, 0x65, 0x72, 0x5f, 0x66, 0x6c, 0x61, 0x67
        /*0046*/ 	.byte	0x67, 0x65, 0x64, 0x2e, 0x68, 0x70, 0x70, 0x00
	.type		$str$26,@object
	.size		$str$26,($str$25 - $str$26)
$str$26:
        /*004e*/ 	.byte	0x2f, 0x74, 0x6d, 0x70, 0x2f, 0x63, 0x75, 0x74, 0x6c, 0x61, 0x73, 0x73, 0x5f, 0x73, 0x77, 0x65
        /*005e*/ 	.byte	0x65, 0x70, 0x5f, 0x73, 0x72, 0x63, 0x2f, 0x69, 0x6e, 0x63, 0x6c, 0x75, 0x64, 0x65, 0x2f, 0x63
        /*006e*/ 	.byte	0x75, 0x74, 0x65, 0x2f, 0x61, 0x74, 0x6f, 0x6d, 0x2f, 0x63, 0x6f, 0x70, 0x79, 0x5f, 0x74, 0x72
        /*007e*/ 	.byte	0x61, 0x69, 0x74, 0x73, 0x5f, 0x73, 0x6d, 0x31, 0x30, 0x30, 0x2e, 0x68, 0x70, 0x70, 0x00
	.type		$str$25,@object
	.size		$str$25,(__unnamed_1 - $str$25)
$str$25:
        /*008d*/ 	.byte	0x28, 0x28, 0x75, 0x69, 0x6e, 0x74, 0x33, 0x32, 0x5f, 0x74, 0x28, 0x74, 0x68, 0x72, 0x65, 0x61
        /*009d*/ 	.byte	0x64, 0x49, 0x64, 0x78, 0x2e, 0x78, 0x29, 0x20, 0x2f, 0x20, 0x33, 0x32, 0x29, 0x20, 0x25, 0x20
        /*00ad*/ 	.byte	0x34, 0x29, 0x20, 0x3d, 0x3d, 0x20, 0x28, 0x28, 0x28, 0x74, 0x6d, 0x65, 0x6d, 0x5f, 0x61, 0x64
        /*00bd*/ 	.byte	0x64, 0x72, 0x20, 0x3e, 0x3e, 0x20, 0x31, 0x36, 0x29, 0x20, 0x2f, 0x20, 0x33, 0x32, 0x29, 0x20
        /*00cd*/ 	.byte	0x25, 0x20, 0x34, 0x29, 0x00
	.type		__unnamed_1,@object
	.size		__unnamed_1,(__unnamed_2 - __unnamed_1)
__unnamed_1:
        /*00d2*/ 	.byte	0x61, 0x75, 0x74, 0x6f, 0x20, 0x63, 0x75, 0x74, 0x65, 0x3a, 0x3a, 0x61, 0x73, 0x5f, 0x70, 0x6f
        /* <DEDUP_REMOVED lines=24> */
        /*0262*/ 	.byte	0x32, 0x30, 0x3e, 0x3e, 0x3e, 0x3e, 0x5d, 0x00
	.type		__unnamed_2,@object
	.size		__unnamed_2,(.L_2 - __unnamed_2)
__unnamed_2:
        /* <DEDUP_REMOVED lines=42> */
        /*050a*/ 	.byte	0x3e, 0x5d, 0x00
.L_2:


//--------------------- .nv.shared._ZN7cutlass13device_kernelINS_4gemm6kernel13GemmUniversalIN4cute5tupleIJiiiiEEENS1_10collective13CollectiveMmaINS1_35MainloopSm100TmaUmmaWarpSpecializedILi2ELi2ELi4ENS5_IJNS4_1CILi2EEENSA_ILi1EEESC_EEEEENS5_IJNSA_ILi64EEENSA_ILi80EEENSA_ILi256EEEEEENS_6half_tENS5_IJlSC_lEEESJ_SK_NS4_8TiledMMAINS4_8MMA_AtomIJNS4_20SM100_MMA_F16BF16_SSISJ_SJ_fLi64ELi80ELNS4_4UMMA5MajorE0ELSP_0ELNSO_7ScaleInE0ELSQ_0EEEEEENS4_6LayoutINS5_IJSC_SC_SC_EEENS5_IJNSA_ILi0EEESV_SV_EEEEENS5_IJNS4_10UnderscoreESY_SY_EEEEENS4_13SM90_TMA_LOADENS4_14ComposedLayoutINS4_7SwizzleILi3ELi4ELi3EEENS4_18smem_ptr_flag_bitsILi16EEENST_INS5_IJNSA_ILi8EEESF_EEENS5_IJSF_SC_EEEEEEEvNS4_8identityENS4_23SM90_TMA_LOAD_MULTICASTES1B_vS1C_EENS_8epilogue10collective18CollectiveEpilogueINS1F_23Sm100TmaWarpSpecializedILi2ELi1ELi40ELb1ELb0EEEJSI_NS5_IJNST_ISF_SC_EENST_ISG_SC_EEEEESJ_SK_SJ_SK_NS1F_6fusion15FusionCallbacksIS1J_NS1N_17LinearCombinationISJ_fSJ_fLNS_15FloatRoundStyleE2EEESI_S1M_JEEENS4_5SM1004TMEM4LOAD26SM100_TMEM_LOAD_16dp256b2xES11_NS12_INS13_ILi1ELi4ELi3EEES16_NST_INS5_IJS17_NSA_ILi16EEEEEENS5_IJS1Y_SC_EEEEEEENS4_17SM75_U32x4_LDSM_NENS4_14SM90_TMA_STOREES22_NS4_17SM90_U32x4_STSM_NENS4_39AutoVectorizingCopyWithAssumedAlignmentILi128EEEEEEvvEEEEvNT_6ParamsE --------------------------
	.section	.nv.shared._ZN7cutlass13device_kernelINS_4gemm6kernel13GemmUniversalIN4cute5tupleIJiiiiEEENS1_10collective13CollectiveMmaINS1_35MainloopSm100TmaUmmaWarpSpecializedILi2ELi2ELi4ENS5_IJNS4_1CILi2EEENSA_ILi1EEESC_EEEEENS5_IJNSA_ILi64EEENSA_ILi80EEENSA_ILi256EEEEEENS_6half_tENS5_IJlSC_lEEESJ_SK_NS4_8TiledMMAINS4_8MMA_AtomIJNS4_20SM100_MMA_F16BF16_SSISJ_SJ_fLi64ELi80ELNS4_4UMMA5MajorE0ELSP_0ELNSO_7ScaleInE0ELSQ_0EEEEEENS4_6LayoutINS5_IJSC_SC_SC_EEENS5_IJNSA_ILi0EEESV_SV_EEEEENS5_IJNS4_10UnderscoreESY_SY_EEEEENS4_13SM90_TMA_LOADENS4_14ComposedLayoutINS4_7SwizzleILi3ELi4ELi3EEENS4_18smem_ptr_flag_bitsILi16EEENST_INS5_IJNSA_ILi8EEESF_EEENS5_IJSF_SC_EEEEEEEvNS4_8identityENS4_23SM90_TMA_LOAD_MULTICASTES1B_vS1C_EENS_8epilogue10collective18CollectiveEpilogueINS1F_23Sm100TmaWarpSpecializedILi2ELi1ELi40ELb1ELb0EEEJSI_NS5_IJNST_ISF_SC_EENST_ISG_SC_EEEEESJ_SK_SJ_SK_NS1F_6fusion15FusionCallbacksIS1J_NS1N_17LinearCombinationISJ_fSJ_fLNS_15FloatRoundStyleE2EEESI_S1M_JEEENS4_5SM1004TMEM4LOAD26SM100_TMEM_LOAD_16dp256b2xES11_NS12_INS13_ILi1ELi4ELi3EEES16_NST_INS5_IJS17_NSA_ILi16EEEEEENS5_IJS1Y_SC_EEEEEEENS4_17SM75_U32x4_LDSM_NENS4_14SM90_TMA_STOREES22_NS4_17SM90_U32x4_STSM_NENS4_39AutoVectorizingCopyWithAssumedAlignmentILi128EEEEEEvvEEEEvNT_6ParamsE,"aw",@nobits
	.sectionflags	@""
	.align	16
	.zero		1024


//--------------------- .nv.shared.reserved.0     --------------------------
	.section	.nv.shared.reserved.0,"aw",@nobits
	.weak		__nv_reservedSMEM_offset_0_alias
	.size		__nv_reservedSMEM_offset_0_alias, 0, 64
	.other		__nv_reservedSMEM_offset_0_alias,@"STO_CUDA_RESERVED_SHARED STV_DEFAULT"
__nv_reservedSMEM_offset_0_alias:
	.zero		0
.nv.shared.reserved.0:
	.zero		64
	.weak		__nv_reservedSMEM_tcgen05_partition
	.type		__nv_reservedSMEM_tcgen05_partition,@object
	.size		__nv_reservedSMEM_tcgen05_partition,(.L_0 - __nv_reservedSMEM_tcgen05_partition)
__nv_reservedSMEM_tcgen05_partition:
	.zero		32
.L_0:


//--------------------- .nv.global                --------------------------
	.section	.nv.global,"aw",@nobits
.nv.global:
	.type		_ZN40_INTERNAL_839a86c2_4_k_cu_2f7792d8_120954cute1_E,@object
	.size		_ZN40_INTERNAL_839a86c2_4_k_cu_2f7792d8_120954cute1_E,(_ZN40_INTERNAL_839a86c2_4_k_cu_2f7792d8_120954cuda3std3__45__cpo6cbeginE - _ZN40_INTERNAL_839a86c2_4_k_cu_2f7792d8_120954cute1_E)
_ZN40_INTERNAL_839a86c2_4_k_cu_2f7792d8_120954cute1_E:
	.zero		1
	.type		_ZN40_INTERNAL_839a86c2_4_k_cu_2f7792d8_120954cuda3std3__45__cpo6cbeginE,@object
	.size		_ZN40_INTERNAL_839a86c2_4_k_cu_2f7792d8_120954cuda3std3__45__cpo6cbeginE,(_ZN40_INTERNAL_839a86c2_4_k_cu_2f7792d8_120954cuda3std3__48in_placeE - _ZN40_INTERNAL_839a86c2_4_k_cu_2f7792d8_120954cuda3std3__45__cpo6cbeginE)
_ZN40_INTERNAL_839a86c2_4_k_cu_2f7792d8_120954cuda3std3__45__cpo6cbeginE:
	.zero		1
	.type		_ZN40_INTERNAL_839a86c2_4_k_cu_2f7792d8_120954cuda3std3__48in_placeE,@object
	.size		_ZN40_INTERNAL_839a86c2_4_k_cu_2f7792d8_120954cuda3std3__48in_placeE,(_ZN40_INTERNAL_839a86c2_4_k_cu_2f7792d8_120954cuda3std6ranges3__45__cpo9iter_moveE - _ZN40_INTERNAL_839a86c2_4_k_cu_2f7792d8_120954cuda3std3__48in_placeE)
_ZN40_INTERNAL_839a86c2_4_k_cu_2f7792d8_120954cuda3std3__48in_placeE:
	.zero		1
	.type		_ZN40_INTERNAL_839a86c2_4_k_cu_2f7792d8_120954cuda3std6ranges3__45__cpo9iter_moveE,@object
	.size		_ZN40_INTERNAL_839a86c2_4_k_cu_2f7792d8_120954cuda3std6ranges3__45__cpo9iter_moveE,(_ZN40_INTERNAL_839a86c2_4_k_cu_2f7792d8_120954cuda3std3__45__cpo5beginE - _ZN40_INTERNAL_839a86c2_4_k_cu_2f7792d8_120954cuda3std6ranges3__45__cpo9iter_moveE)
_ZN40_INTERNAL_839a86c2_4_k_cu_2f7792d8_120954cuda3std6ranges3__45__cpo9iter_moveE:
	.zero		1
	.type		_ZN40_INTERNAL_839a86c2_4_k_cu_2f7792d8_120954cuda3std3__45__cpo5beginE,@object
	.size		_ZN40_INTERNAL_839a86c2_4_k_cu_2f7792d8_120954cuda3std3__45__cpo5beginE,(_ZN40_INTERNAL_839a86c2_4_k_cu_2f7792d8_120954cuda3std3__442_GLOBAL__N__839a86c2_4_k_cu_2f7792d8_120956ignoreE - _ZN40_INTERNAL_839a86c2_4_k_cu_2f7792d8_120954cuda3std3__45__cpo5beginE)
_ZN40_INTERNAL_839a86c2_4_k_cu_2f7792d8_120954cuda3std3__45__cpo5beginE:
	.zero		1
	.type		_ZN40_INTERNAL_839a86c2_4_k_cu_2f7792d8_120954cuda3std3__442_GLOBAL__N__839a86c2_4_k_cu_2f7792d8_120956ignoreE,@object
	.size		_ZN40_INTERNAL_839a86c2_4_k_cu_2f7792d8_120954cuda3std3__442_GLOBAL__N__839a86c2_4_k_cu_2f7792d8_120956ignoreE,(_ZN40_INTERNAL_839a86c2_4_k_cu_2f7792d8_120954cute7productE - _ZN40_INTERNAL_839a86c2_4_k_cu_2f7792d8_120954cuda3std3__442_GLOBAL__N__839a86c2_4_k_cu_2f7792d8_120956ignoreE)
_ZN40_INTERNAL_839a86c2_4_k_cu_2f7792d8_120954cuda3std3__442_GLOBAL__N__839a86c2_4_k_cu_2f7792d8_120956ignoreE:
	.zero		1
	.type		_ZN40_INTERNAL_839a86c2_4_k_cu_2f7792d8_120954cute7productE,@object
	.size		_ZN40_INTERNAL_839a86c2_4_k_cu_2f7792d8_120954cute7productE,(_ZN40_INTERNAL_839a86c2_4_k_cu_2f7792d8_120954cuda3std3__45__cpo3endE - _ZN40_INTERNAL_839a86c2_4_k_cu_2f7792d8_120954cute7productE)
_ZN40_INTERNAL_839a86c2_4_k_cu_2f7792d8_120954cute7productE:
	.zero		1
	.type		_ZN40_INTERNAL_839a86c2_4_k_cu_2f7792d8_120954cuda3std3__45__cpo3endE,@object
	.size		_ZN40_INTERNAL_839a86c2_4_k_cu_2f7792d8_120954cuda3std3__45__cpo3endE,(_ZN40_INTERNAL_839a86c2_4_k_cu_2f7792d8_120954cuda3std3__419piecewise_constructE - _ZN40_INTERNAL_839a86c2_4_k_cu_2f7792d8_120954cuda3std3__45__cpo3endE)
_ZN40_INTERNAL_839a86c2_4_k_cu_2f7792d8_120954cuda3std3__45__cpo3endE:
	.zero		1
	.type		_ZN40_INTERNAL_839a86c2_4_k_cu_2f7792d8_120954cuda3std3__419piecewise_constructE,@object
	.size		_ZN40_INTERNAL_839a86c2_4_k_cu_2f7792d8_120954cuda3std3__419piecewise_constructE,(_ZN40_INTERNAL_839a86c2_4_k_cu_2f7792d8_120954cuda3std3__45__cpo4cendE - _ZN40_INTERNAL_839a86c2_4_k_cu_2f7792d8_120954cuda3std3__419piecewise_constructE)
_ZN40_INTERNAL_839a86c2_4_k_cu_2f7792d8_120954cuda3std3__419piecewise_constructE:
	.zero		1
	.type		_ZN40_INTERNAL_839a86c2_4_k_cu_2f7792d8_120954cuda3std3__45__cpo4cendE,@object
	.size		_ZN40_INTERNAL_839a86c2_4_k_cu_2f7792d8_120954cuda3std3__45__cpo4cendE,(_ZN40_INTERNAL_839a86c2_4_k_cu_2f7792d8_120954cuda3std6ranges3__45__cpo4swapE - _ZN40_INTERNAL_839a86c2_4_k_cu_2f7792d8_120954cuda3std3__45__cpo4cendE)
_ZN40_INTERNAL_839a86c2_4_k_cu_2f7792d8_120954cuda3std3__45__cpo4cendE:
	.zero		1
	.type		_ZN40_INTERNAL_839a86c2_4_k_cu_2f7792d8_120954cuda3std6ranges3__45__cpo4swapE,@object
	.size		_ZN40_INTERNAL_839a86c2_4_k_cu_2f7792d8_120954cuda3std6ranges3__45__cpo4swapE,(.L_10 - _ZN40_INTERNAL_839a86c2_4_k_cu_2f7792d8_120954cuda3std6ranges3__45__cpo4swapE)
_ZN40_INTERNAL_839a86c2_4_k_cu_2f7792d8_120954cuda3std6ranges3__45__cpo4swapE:
	.zero		1
.L_10:


//--------------------- .nv.constant0._ZN7cutlass13device_kernelINS_4gemm6kernel13GemmUniversalIN4cute5tupleIJiiiiEEENS1_10collective13CollectiveMmaINS1_35MainloopSm100TmaUmmaWarpSpecializedILi2ELi2ELi4ENS5_IJNS4_1CILi2EEENSA_ILi1EEESC_EEEEENS5_IJNSA_ILi64EEENSA_ILi80EEENSA_ILi256EEEEEENS_6half_tENS5_IJlSC_lEEESJ_SK_NS4_8TiledMMAINS4_8MMA_AtomIJNS4_20SM100_MMA_F16BF16_SSISJ_SJ_fLi64ELi80ELNS4_4UMMA5MajorE0ELSP_0ELNSO_7ScaleInE0ELSQ_0EEEEEENS4_6LayoutINS5_IJSC_SC_SC_EEENS5_IJNSA_ILi0EEESV_SV_EEEEENS5_IJNS4_10UnderscoreESY_SY_EEEEENS4_13SM90_TMA_LOADENS4_14ComposedLayoutINS4_7SwizzleILi3ELi4ELi3EEENS4_18smem_ptr_flag_bitsILi16EEENST_INS5_IJNSA_ILi8EEESF_EEENS5_IJSF_SC_EEEEEEEvNS4_8identityENS4_23SM90_TMA_LOAD_MULTICASTES1B_vS1C_EENS_8epilogue10collective18CollectiveEpilogueINS1F_23Sm100TmaWarpSpecializedILi2ELi1ELi40ELb1ELb0EEEJSI_NS5_IJNST_ISF_SC_EENST_ISG_SC_EEEEESJ_SK_SJ_SK_NS1F_6fusion15FusionCallbacksIS1J_NS1N_17LinearCombinationISJ_fSJ_fLNS_15FloatRoundStyleE2EEESI_S1M_JEEENS4_5SM1004TMEM4LOAD26SM100_TMEM_LOAD_16dp256b2xES11_NS12_INS13_ILi1ELi4ELi3EEES16_NST_INS5_IJS17_NSA_ILi16EEEEEENS5_IJS1Y_SC_EEEEEEENS4_17SM75_U32x4_LDSM_NENS4_14SM90_TMA_STOREES22_NS4_17SM90_U32x4_STSM_NENS4_39AutoVectorizingCopyWithAssumedAlignmentILi128EEEEEEvvEEEEvNT_6ParamsE --------------------------
	.section	.nv.constant0._ZN7cutlass13device_kernelINS_4gemm6kernel13GemmUniversalIN4cute5tupleIJiiiiEEENS1_10collective13CollectiveMmaINS1_35MainloopSm100TmaUmmaWarpSpecializedILi2ELi2ELi4ENS5_IJNS4_1CILi2EEENSA_ILi1EEESC_EEEEENS5_IJNSA_ILi64EEENSA_ILi80EEENSA_ILi256EEEEEENS_6half_tENS5_IJlSC_lEEESJ_SK_NS4_8TiledMMAINS4_8MMA_AtomIJNS4_20SM100_MMA_F16BF16_SSISJ_SJ_fLi64ELi80ELNS4_4UMMA5MajorE0ELSP_0ELNSO_7ScaleInE0ELSQ_0EEEEEENS4_6LayoutINS5_IJSC_SC_SC_EEENS5_IJNSA_ILi0EEESV_SV_EEEEENS5_IJNS4_10UnderscoreESY_SY_EEEEENS4_13SM90_TMA_LOADENS4_14ComposedLayoutINS4_7SwizzleILi3ELi4ELi3EEENS4_18smem_ptr_flag_bitsILi16EEENST_INS5_IJNSA_ILi8EEESF_EEENS5_IJSF_SC_EEEEEEEvNS4_8identityENS4_23SM90_TMA_LOAD_MULTICASTES1B_vS1C_EENS_8epilogue10collective18CollectiveEpilogueINS1F_23Sm100TmaWarpSpecializedILi2ELi1ELi40ELb1ELb0EEEJSI_NS5_IJNST_ISF_SC_EENST_ISG_SC_EEEEESJ_SK_SJ_SK_NS1F_6fusion15FusionCallbacksIS1J_NS1N_17LinearCombinationISJ_fSJ_fLNS_15FloatRoundStyleE2EEESI_S1M_JEEENS4_5SM1004TMEM4LOAD26SM100_TMEM_LOAD_16dp256b2xES11_NS12_INS13_ILi1ELi4ELi3EEES16_NST_INS5_IJS17_NSA_ILi16EEEEEENS5_IJS1Y_SC_EEEEEEENS4_17SM75_U32x4_LDSM_NENS4_14SM90_TMA_STOREES22_NS4_17SM90_U32x4_STSM_NENS4_39AutoVectorizingCopyWithAssumedAlignmentILi128EEEEEEvvEEEEvNT_6ParamsE,"a",@progbits
	.sectionflags	@""
	.align	4
.nv.constant0._ZN7cutlass13device_kernelINS_4gemm6kernel13GemmUniversalIN4cute5tupleIJiiiiEEENS1_10collective13CollectiveMmaINS1_35MainloopSm100TmaUmmaWarpSpecializedILi2ELi2ELi4ENS5_IJNS4_1CILi2EEENSA_ILi1EEESC_EEEEENS5_IJNSA_ILi64EEENSA_ILi80EEENSA_ILi256EEEEEENS_6half_tENS5_IJlSC_lEEESJ_SK_NS4_8TiledMMAINS4_8MMA_AtomIJNS4_20SM100_MMA_F16BF16_SSISJ_SJ_fLi64ELi80ELNS4_4UMMA5MajorE0ELSP_0ELNSO_7ScaleInE0ELSQ_0EEEEEENS4_6LayoutINS5_IJSC_SC_SC_EEENS5_IJNSA_ILi0EEESV_SV_EEEEENS5_IJNS4_10UnderscoreESY_SY_EEEEENS4_13SM90_TMA_LOADENS4_14ComposedLayoutINS4_7SwizzleILi3ELi4ELi3EEENS4_18smem_ptr_flag_bitsILi16EEENST_INS5_IJNSA_ILi8EEESF_EEENS5_IJSF_SC_EEEEEEEvNS4_8identityENS4_23SM90_TMA_LOAD_MULTICASTES1B_vS1C_EENS_8epilogue10collective18CollectiveEpilogueINS1F_23Sm100TmaWarpSpecializedILi2ELi1ELi40ELb1ELb0EEEJSI_NS5_IJNST_ISF_SC_EENST_ISG_SC_EEEEESJ_SK_SJ_SK_NS1F_6fusion15FusionCallbacksIS1J_NS1N_17LinearCombinationISJ_fSJ_fLNS_15FloatRoundStyleE2EEESI_S1M_JEEENS4_5SM1004TMEM4LOAD26SM100_TMEM_LOAD_16dp256b2xES11_NS12_INS13_ILi1ELi4ELi3EEES16_NST_INS5_IJS17_NSA_ILi16EEEEEENS5_IJS1Y_SC_EEEEEEENS4_17SM75_U32x4_LDSM_NENS4_14SM90_TMA_STOREES22_NS4_17SM90_U32x4_STSM_NENS4_39AutoVectorizingCopyWithAssumedAlignmentILi128EEEEEEvvEEEEvNT_6ParamsE:
	.zero		2944


//--------------------- SYMBOLS --------------------------

	.type		.nv.reservedSmem.offset0,@object
	.size		.nv.reservedSmem.offset0,0x4
	.type		.nv.reservedSmem.cap,@object
	.size		.nv.reservedSmem.cap,0x4
	.type		__assertfail,@function
